//
// Generated by NVIDIA NVVM Compiler
//
// Compiler Build ID: CL-36424714
// Cuda compilation tools, release 13.0, V13.0.88
// Based on NVVM 20.0.0
//

.version 9.0
.target sm_100
.address_size 64

	// .globl	_Z10box_filterPKhPhiiPKfi

.visible .entry _Z10box_filterPKhPhiiPKfi(
	.param .u64 .ptr .align 1 _Z10box_filterPKhPhiiPKfi_param_0,
	.param .u64 .ptr .align 1 _Z10box_filterPKhPhiiPKfi_param_1,
	.param .u32 _Z10box_filterPKhPhiiPKfi_param_2,
	.param .u32 _Z10box_filterPKhPhiiPKfi_param_3,
	.param .u64 .ptr .align 1 _Z10box_filterPKhPhiiPKfi_param_4,
	.param .u32 _Z10box_filterPKhPhiiPKfi_param_5
)
{
	.reg .pred 	%p<13>;
	.reg .b16 	%rs<16>;
	.reg .b32 	%r<152>;
	.reg .b32 	%f<71>;
	.reg .b64 	%rd<73>;

	ld.param.u64 	%rd7, [_Z10box_filterPKhPhiiPKfi_param_0];
	ld.param.u64 	%rd6, [_Z10box_filterPKhPhiiPKfi_param_1];
	ld.param.u32 	%r56, [_Z10box_filterPKhPhiiPKfi_param_2];
	ld.param.u32 	%r54, [_Z10box_filterPKhPhiiPKfi_param_3];
	ld.param.u64 	%rd8, [_Z10box_filterPKhPhiiPKfi_param_4];
	ld.param.u32 	%r55, [_Z10box_filterPKhPhiiPKfi_param_5];
	cvta.to.global.u64 	%rd1, %rd7;
	cvta.to.global.u64 	%rd2, %rd8;
	mov.u32 	%r57, %ctaid.x;
	mov.u32 	%r58, %ntid.x;
	mov.u32 	%r59, %tid.x;
	mad.lo.s32 	%r1, %r57, %r58, %r59;
	mov.u32 	%r60, %ctaid.y;
	mov.u32 	%r61, %ntid.y;
	mov.u32 	%r62, %tid.y;
	mad.lo.s32 	%r63, %r60, %r61, %r62;
	setp.ge.s32 	%p1, %r1, %r54;
	setp.ge.s32 	%p2, %r63, %r56;
	or.pred  	%p3, %p1, %p2;
	@%p3 bra 	$L__BB0_16;
	setp.lt.s32 	%p4, %r55, 1;
	mov.f32 	%f69, 0f00000000;
	@%p4 bra 	$L__BB0_15;
	add.s32 	%r65, %r55, -1;
	shr.u32 	%r66, %r65, 1;
	sub.s32 	%r3, %r63, %r66;
	sub.s32 	%r4, %r1, %r66;
	add.s32 	%r5, %r56, -1;
	add.s32 	%r6, %r54, -1;
	and.b32  	%r7, %r55, 7;
	and.b32  	%r8, %r55, 3;
	and.b32  	%r9, %r55, 2147483640;
	and.b32  	%r10, %r55, 1;
	neg.s32 	%r11, %r9;
	shl.b32 	%r12, %r55, 3;
	shl.b32 	%r13, %r55, 1;
	mul.lo.s32 	%r14, %r55, 3;
	shl.b32 	%r15, %r55, 2;
	mul.lo.s32 	%r16, %r55, 5;
	mul.lo.s32 	%r17, %r55, 6;
	mul.lo.s32 	%r18, %r55, 7;
	add.s32 	%r19, %r3, 3;
	mov.b32 	%r139, 0;
	mov.f32 	%f69, 0f00000000;
	mul.wide.u32 	%rd40, %r12, 4;
$L__BB0_3:
	setp.lt.u32 	%p5, %r55, 8;
	add.s32 	%r68, %r4, %r139;
	max.s32 	%r69, %r68, 0;
	min.s32 	%r21, %r69, %r6;
	mov.b32 	%r150, 0;
	@%p5 bra 	$L__BB0_6;
	add.s32 	%r147, %r55, %r139;
	add.s32 	%r146, %r13, %r139;
	add.s32 	%r145, %r14, %r139;
	add.s32 	%r144, %r15, %r139;
	add.s32 	%r143, %r16, %r139;
	add.s32 	%r142, %r17, %r139;
	add.s32 	%r141, %r18, %r139;
	mul.wide.u32 	%rd9, %r139, 4;
	add.s64 	%rd72, %rd2, %rd9;
	mov.u32 	%r140, %r19;
	mov.u32 	%r148, %r11;
$L__BB0_5:
	.pragma "nounroll";
	add.s32 	%r70, %r140, -3;
	max.s32 	%r71, %r70, 0;
	min.s32 	%r72, %r71, %r5;
	ld.global.f32 	%f18, [%rd72];
	mad.lo.s32 	%r73, %r72, %r54, %r21;
	cvt.s64.s32 	%rd10, %r73;
	add.s64 	%rd11, %rd1, %rd10;
	ld.global.u8 	%rs1, [%rd11];
	cvt.rn.f32.u16 	%f19, %rs1;
	fma.rn.f32 	%f20, %f18, %f19, %f69;
	add.s32 	%r74, %r140, -2;
	max.s32 	%r75, %r74, 0;
	min.s32 	%r76, %r75, %r5;
	mul.wide.u32 	%rd12, %r147, 4;
	add.s64 	%rd13, %rd2, %rd12;
	ld.global.f32 	%f21, [%rd13];
	mad.lo.s32 	%r77, %r76, %r54, %r21;
	cvt.s64.s32 	%rd14, %r77;
	add.s64 	%rd15, %rd1, %rd14;
	ld.global.u8 	%rs2, [%rd15];
	cvt.rn.f32.u16 	%f22, %rs2;
	fma.rn.f32 	%f23, %f21, %f22, %f20;
	add.s32 	%r78, %r140, -1;
	max.s32 	%r79, %r78, 0;
	min.s32 	%r80, %r79, %r5;
	mul.wide.u32 	%rd16, %r146, 4;
	add.s64 	%rd17, %rd2, %rd16;
	ld.global.f32 	%f24, [%rd17];
	mad.lo.s32 	%r81, %r80, %r54, %r21;
	cvt.s64.s32 	%rd18, %r81;
	add.s64 	%rd19, %rd1, %rd18;
	ld.global.u8 	%rs3, [%rd19];
	cvt.rn.f32.u16 	%f25, %rs3;
	fma.rn.f32 	%f26, %f24, %f25, %f23;
	add.s32 	%r82, %r140, 4;
	max.s32 	%r83, %r140, 0;
	min.s32 	%r84, %r83, %r5;
	mul.wide.u32 	%rd20, %r145, 4;
	add.s64 	%rd21, %rd2, %rd20;
	ld.global.f32 	%f27, [%rd21];
	mad.lo.s32 	%r85, %r84, %r54, %r21;
	cvt.s64.s32 	%rd22, %r85;
	add.s64 	%rd23, %rd1, %rd22;
	ld.global.u8 	%rs4, [%rd23];
	cvt.rn.f32.u16 	%f28, %rs4;
	fma.rn.f32 	%f29, %f27, %f28, %f26;
	add.s32 	%r86, %r140, 1;
	max.s32 	%r87, %r86, 0;
	min.s32 	%r88, %r87, %r5;
	mul.wide.u32 	%rd24, %r144, 4;
	add.s64 	%rd25, %rd2, %rd24;
	ld.global.f32 	%f30, [%rd25];
	mad.lo.s32 	%r89, %r88, %r54, %r21;
	cvt.s64.s32 	%rd26, %r89;
	add.s64 	%rd27, %rd1, %rd26;
	ld.global.u8 	%rs5, [%rd27];
	cvt.rn.f32.u16 	%f31, %rs5;
	fma.rn.f32 	%f32, %f30, %f31, %f29;
	add.s32 	%r90, %r140, 2;
	max.s32 	%r91, %r90, 0;
	min.s32 	%r92, %r91, %r5;
	mul.wide.u32 	%rd28, %r143, 4;
	add.s64 	%rd29, %rd2, %rd28;
	ld.global.f32 	%f33, [%rd29];
	mad.lo.s32 	%r93, %r92, %r54, %r21;
	cvt.s64.s32 	%rd30, %r93;
	add.s64 	%rd31, %rd1, %rd30;
	ld.global.u8 	%rs6, [%rd31];
	cvt.rn.f32.u16 	%f34, %rs6;
	fma.rn.f32 	%f35, %f33, %f34, %f32;
	add.s32 	%r94, %r140, 3;
	max.s32 	%r95, %r94, 0;
	min.s32 	%r96, %r95, %r5;
	mul.wide.u32 	%rd32, %r142, 4;
	add.s64 	%rd33, %rd2, %rd32;
	ld.global.f32 	%f36, [%rd33];
	mad.lo.s32 	%r97, %r96, %r54, %r21;
	cvt.s64.s32 	%rd34, %r97;
	add.s64 	%rd35, %rd1, %rd34;
	ld.global.u8 	%rs7, [%rd35];
	cvt.rn.f32.u16 	%f37, %rs7;
	fma.rn.f32 	%f38, %f36, %f37, %f35;
	max.s32 	%r98, %r82, 0;
	min.s32 	%r99, %r98, %r5;
	mul.wide.u32 	%rd36, %r141, 4;
	add.s64 	%rd37, %rd2, %rd36;
	ld.global.f32 	%f39, [%rd37];
	mad.lo.s32 	%r100, %r99, %r54, %r21;
	cvt.s64.s32 	%rd38, %r100;
	add.s64 	%rd39, %rd1, %rd38;
	ld.global.u8 	%rs8, [%rd39];
	cvt.rn.f32.u16 	%f40, %rs8;
	fma.rn.f32 	%f69, %f39, %f40, %f38;
	add.s32 	%r148, %r148, 8;
	add.s32 	%r147, %r147, %r12;
	add.s32 	%r146, %r146, %r12;
	add.s32 	%r145, %r145, %r12;
	add.s32 	%r144, %r144, %r12;
	add.s32 	%r143, %r143, %r12;
	add.s32 	%r142, %r142, %r12;
	add.s32 	%r141, %r141, %r12;
	add.s64 	%rd72, %rd72, %rd40;
	add.s32 	%r140, %r140, 8;
	setp.ne.s32 	%p6, %r148, 0;
	mov.u32 	%r150, %r9;
	@%p6 bra 	$L__BB0_5;
$L__BB0_6:
	setp.eq.s32 	%p7, %r7, 0;
	@%p7 bra 	$L__BB0_14;
	add.s32 	%r101, %r7, -1;
	setp.lt.u32 	%p8, %r101, 3;
	@%p8 bra 	$L__BB0_9;
	add.s32 	%r102, %r3, %r150;
	max.s32 	%r103, %r102, 0;
	min.s32 	%r104, %r103, %r5;
	mad.lo.s32 	%r105, %r150, %r55, %r139;
	mul.wide.u32 	%rd41, %r105, 4;
	add.s64 	%rd42, %rd2, %rd41;
	ld.global.f32 	%f42, [%rd42];
	mad.lo.s32 	%r106, %r104, %r54, %r21;
	cvt.s64.s32 	%rd43, %r106;
	add.s64 	%rd44, %rd1, %rd43;
	ld.global.u8 	%rs9, [%rd44];
	cvt.rn.f32.u16 	%f43, %rs9;
	fma.rn.f32 	%f44, %f42, %f43, %f69;
	add.s32 	%r107, %r102, 1;
	max.s32 	%r108, %r107, 0;
	min.s32 	%r109, %r108, %r5;
	add.s32 	%r110, %r105, %r55;
	mul.wide.u32 	%rd45, %r110, 4;
	add.s64 	%rd46, %rd2, %rd45;
	ld.global.f32 	%f45, [%rd46];
	mad.lo.s32 	%r111, %r109, %r54, %r21;
	cvt.s64.s32 	%rd47, %r111;
	add.s64 	%rd48, %rd1, %rd47;
	ld.global.u8 	%rs10, [%rd48];
	cvt.rn.f32.u16 	%f46, %rs10;
	fma.rn.f32 	%f47, %f45, %f46, %f44;
	add.s32 	%r112, %r102, 2;
	max.s32 	%r113, %r112, 0;
	min.s32 	%r114, %r113, %r5;
	add.s32 	%r115, %r110, %r55;
	mul.wide.u32 	%rd49, %r115, 4;
	add.s64 	%rd50, %rd2, %rd49;
	ld.global.f32 	%f48, [%rd50];
	mad.lo.s32 	%r116, %r114, %r54, %r21;
	cvt.s64.s32 	%rd51, %r116;
	add.s64 	%rd52, %rd1, %rd51;
	ld.global.u8 	%rs11, [%rd52];
	cvt.rn.f32.u16 	%f49, %rs11;
	fma.rn.f32 	%f50, %f48, %f49, %f47;
	add.s32 	%r117, %r102, 3;
	max.s32 	%r118, %r117, 0;
	min.s32 	%r119, %r118, %r5;
	add.s32 	%r120, %r115, %r55;
	mul.wide.u32 	%rd53, %r120, 4;
	add.s64 	%rd54, %rd2, %rd53;
	ld.global.f32 	%f51, [%rd54];
	mad.lo.s32 	%r121, %r119, %r54, %r21;
	cvt.s64.s32 	%rd55, %r121;
	add.s64 	%rd56, %rd1, %rd55;
	ld.global.u8 	%rs12, [%rd56];
	cvt.rn.f32.u16 	%f52, %rs12;
	fma.rn.f32 	%f69, %f51, %f52, %f50;
	add.s32 	%r150, %r150, 4;
$L__BB0_9:
	setp.eq.s32 	%p9, %r8, 0;
	@%p9 bra 	$L__BB0_14;
	setp.eq.s32 	%p10, %r8, 1;
	@%p10 bra 	$L__BB0_12;
	add.s32 	%r122, %r3, %r150;
	max.s32 	%r123, %r122, 0;
	min.s32 	%r124, %r123, %r5;
	mad.lo.s32 	%r125, %r150, %r55, %r139;
	mul.wide.u32 	%rd57, %r125, 4;
	add.s64 	%rd58, %rd2, %rd57;
	ld.global.f32 	%f54, [%rd58];
	mad.lo.s32 	%r126, %r124, %r54, %r21;
	cvt.s64.s32 	%rd59, %r126;
	add.s64 	%rd60, %rd1, %rd59;
	ld.global.u8 	%rs13, [%rd60];
	cvt.rn.f32.u16 	%f55, %rs13;
	fma.rn.f32 	%f56, %f54, %f55, %f69;
	add.s32 	%r127, %r122, 1;
	max.s32 	%r128, %r127, 0;
	min.s32 	%r129, %r128, %r5;
	add.s32 	%r130, %r125, %r55;
	mul.wide.u32 	%rd61, %r130, 4;
	add.s64 	%rd62, %rd2, %rd61;
	ld.global.f32 	%f57, [%rd62];
	mad.lo.s32 	%r131, %r129, %r54, %r21;
	cvt.s64.s32 	%rd63, %r131;
	add.s64 	%rd64, %rd1, %rd63;
	ld.global.u8 	%rs14, [%rd64];
	cvt.rn.f32.u16 	%f58, %rs14;
	fma.rn.f32 	%f69, %f57, %f58, %f56;
	add.s32 	%r150, %r150, 2;
$L__BB0_12:
	setp.eq.s32 	%p11, %r10, 0;
	@%p11 bra 	$L__BB0_14;
	add.s32 	%r132, %r3, %r150;
	max.s32 	%r133, %r132, 0;
	min.s32 	%r134, %r133, %r5;
	mad.lo.s32 	%r135, %r150, %r55, %r139;
	mul.wide.u32 	%rd65, %r135, 4;
	add.s64 	%rd66, %rd2, %rd65;
	ld.global.f32 	%f59, [%rd66];
	mad.lo.s32 	%r136, %r134, %r54, %r21;
	cvt.s64.s32 	%rd67, %r136;
	add.s64 	%rd68, %rd1, %rd67;
	ld.global.u8 	%rs15, [%rd68];
	cvt.rn.f32.u16 	%f60, %rs15;
	fma.rn.f32 	%f69, %f59, %f60, %f69;
$L__BB0_14:
	add.s32 	%r139, %r139, 1;
	setp.ne.s32 	%p12, %r139, %r55;
	@%p12 bra 	$L__BB0_3;
$L__BB0_15:
	cvt.rzi.u32.f32 	%r137, %f69;
	mad.lo.s32 	%r138, %r54, %r63, %r1;
	cvt.s64.s32 	%rd69, %r138;
	cvta.to.global.u64 	%rd70, %rd6;
	add.s64 	%rd71, %rd70, %rd69;
	st.global.u8 	[%rd71], %r137;
$L__BB0_16:
	ret;

}
	// .globl	_Z16separateChannelsPK6uchar4iiPhS2_S2_
.visible .entry _Z16separateChannelsPK6uchar4iiPhS2_S2_(
	.param .u64 .ptr .align 1 _Z16separateChannelsPK6uchar4iiPhS2_S2__param_0,
	.param .u32 _Z16separateChannelsPK6uchar4iiPhS2_S2__param_1,
	.param .u32 _Z16separateChannelsPK6uchar4iiPhS2_S2__param_2,
	.param .u64 .ptr .align 1 _Z16separateChannelsPK6uchar4iiPhS2_S2__param_3,
	.param .u64 .ptr .align 1 _Z16separateChannelsPK6uchar4iiPhS2_S2__param_4,
	.param .u64 .ptr .align 1 _Z16separateChannelsPK6uchar4iiPhS2_S2__param_5
)
{
	.reg .pred 	%p<4>;
	.reg .b16 	%rs<4>;
	.reg .b32 	%r<14>;
	.reg .b64 	%rd<15>;

	ld.param.u64 	%rd1, [_Z16separateChannelsPK6uchar4iiPhS2_S2__param_0];
	ld.param.u32 	%r2, [_Z16separateChannelsPK6uchar4iiPhS2_S2__param_1];
	ld.param.u32 	%r4, [_Z16separateChannelsPK6uchar4iiPhS2_S2__param_2];
	ld.param.u64 	%rd2, [_Z16separateChannelsPK6uchar4iiPhS2_S2__param_3];
	ld.param.u64 	%rd3, [_Z16separateChannelsPK6uchar4iiPhS2_S2__param_4];
	ld.param.u64 	%rd4, [_Z16separateChannelsPK6uchar4iiPhS2_S2__param_5];
	mov.u32 	%r5, %ctaid.x;
	mov.u32 	%r6, %ntid.x;
	mov.u32 	%r7, %tid.x;
	mad.lo.s32 	%r8, %r5, %r6, %r7;
	mov.u32 	%r9, %ctaid.y;
	mov.u32 	%r10, %ntid.y;
	mov.u32 	%r11, %tid.y;
	mad.lo.s32 	%r12, %r9, %r10, %r11;
	mad.lo.s32 	%r1, %r4, %r12, %r8;
	setp.ge.s32 	%p1, %r8, %r4;
	setp.ge.s32 	%p2, %r12, %r2;
	or.pred  	%p3, %p1, %p2;
	@%p3 bra 	$L__BB1_2;
	cvta.to.global.u64 	%rd5, %rd1;
	cvta.to.global.u64 	%rd6, %rd2;
	cvta.to.global.u64 	%rd7, %rd3;
	cvta.to.global.u64 	%rd8, %rd4;
	cvt.s64.s32 	%rd9, %r1;
	mul.wide.s32 	%rd10, %r1, 4;
	add.s64 	%rd11, %rd5, %rd10;
	ld.global.u8 	%rs1, [%rd11];
	add.s64 	%rd12, %rd6, %rd9;
	st.global.u8 	[%rd12], %rs1;
	ld.global.u8 	%rs2, [%rd11+1];
	add.s64 	%rd13, %rd7, %rd9;
	st.global.u8 	[%rd13], %rs2;
	ld.global.u8 	%rs3, [%rd11+2];
	add.s64 	%rd14, %rd8, %rd9;
	st.global.u8 	[%rd14], %rs3;
$L__BB1_2:
	ret;

}
	// .globl	_Z17recombineChannelsPKhS0_S0_P6uchar4ii
.visible .entry _Z17recombineChannelsPKhS0_S0_P6uchar4ii(
	.param .u64 .ptr .align 1 _Z17recombineChannelsPKhS0_S0_P6uchar4ii_param_0,
	.param .u64 .ptr .align 1 _Z17recombineChannelsPKhS0_S0_P6uchar4ii_param_1,
	.param .u64 .ptr .align 1 _Z17recombineChannelsPKhS0_S0_P6uchar4ii_param_2,
	.param .u64 .ptr .align 1 _Z17recombineChannelsPKhS0_S0_P6uchar4ii_param_3,
	.param .u32 _Z17recombineChannelsPKhS0_S0_P6uchar4ii_param_4,
	.param .u32 _Z17recombineChannelsPKhS0_S0_P6uchar4ii_param_5
)
{
	.reg .pred 	%p<4>;
	.reg .b32 	%r<20>;
	.reg .b64 	%rd<15>;

	ld.param.u64 	%rd1, [_Z17recombineChannelsPKhS0_S0_P6uchar4ii_param_0];
	ld.param.u64 	%rd2, [_Z17recombineChannelsPKhS0_S0_P6uchar4ii_param_1];
	ld.param.u64 	%rd3, [_Z17recombineChannelsPKhS0_S0_P6uchar4ii_param_2];
	ld.param.u64 	%rd4, [_Z17recombineChannelsPKhS0_S0_P6uchar4ii_param_3];
	ld.param.u32 	%r2, [_Z17recombineChannelsPKhS0_S0_P6uchar4ii_param_4];
	ld.param.u32 	%r4, [_Z17recombineChannelsPKhS0_S0_P6uchar4ii_param_5];
	mov.u32 	%r5, %ctaid.x;
	mov.u32 	%r6, %ntid.x;
	mov.u32 	%r7, %tid.x;
	mad.lo.s32 	%r8, %r5, %r6, %r7;
	mov.u32 	%r9, %ctaid.y;
	mov.u32 	%r10, %ntid.y;
	mov.u32 	%r11, %tid.y;
	mad.lo.s32 	%r12, %r9, %r10, %r11;
	mad.lo.s32 	%r1, %r4, %r12, %r8;
	setp.ge.s32 	%p1, %r8, %r4;
	setp.ge.s32 	%p2, %r12, %r2;
	or.pred  	%p3, %p1, %p2;
	@%p3 bra 	$L__BB2_2;
	cvta.to.global.u64 	%rd5, %rd1;
	cvta.to.global.u64 	%rd6, %rd2;
	cvta.to.global.u64 	%rd7, %rd3;
	cvta.to.global.u64 	%rd8, %rd4;
	cvt.s64.s32 	%rd9, %r1;
	add.s64 	%rd10, %rd5, %rd9;
	add.s64 	%rd11, %rd6, %rd9;
	add.s64 	%rd12, %rd7, %rd9;
	mul.wide.s32 	%rd13, %r1, 4;
	add.s64 	%rd14, %rd8, %rd13;
	ld.global.u8 	%r14, [%rd11];
	ld.global.u8 	%r15, [%rd10];
	prmt.b32 	%r16, %r15, %r14, 0x3340U;
	ld.global.u8 	%r17, [%rd12];
	prmt.b32 	%r18, %r17, 65535, 0x3340U;
	prmt.b32 	%r19, %r16, %r18, 0x5410U;
	st.global.u32 	[%rd14], %r19;
$L__BB2_2:
	ret;

}


// ===== COMPILED SASS (sm_100) =====

	.target	sm_100

	.elftype	@"ET_EXEC"


//--------------------- .note.nv.tkinfo           --------------------------
	.section	.note.nv.tkinfo,"",@"SHT_NOTE"
	.sectionflags	@"SHF_NOTE_NV_TKINFO"
	.tkinfo
        /*0018*/ 	.word	0x00000002
        /*0030*/ 	.string	""
        /*0030*/ 	.string	"ptxas"
        /*0030*/ 	.string	"Cuda compilation tools, release 13.0, V13.0.88"
        /*0030*/ 	.string	"Build cuda_13.0.r13.0/compiler.36424714_0"
        /*0030*/ 	.string	"-arch sm_100 -m 64 "



//--------------------- .note.nv.cuinfo           --------------------------
	.section	.note.nv.cuinfo,"",@"SHT_NOTE"
	.sectionflags	@"SHF_NOTE_NV_CUINFO"
        /*0018*/ 	.short	0x0002
        /*001a*/ 	.short	0x0064
        /*001c*/ 	.short	0x0082
	.zero		2


//--------------------- .nv.info                  --------------------------
	.section	.nv.info,"",@"SHT_CUDA_INFO"
	.align	4


	//----- nvinfo : EIATTR_REGCOUNT
	.align		4
        /*0000*/ 	.byte	0x04, 0x2f
        /*0002*/ 	.short	(.L_1 - .L_0)
	.align		4
.L_0:
        /*0004*/ 	.word	index@(_Z10box_filterPKhPhiiPKfi)
        /*0008*/ 	.word	0x00000020


	//----- nvinfo : EIATTR_FRAME_SIZE
	.align		4
.L_1:
        /*000c*/ 	.byte	0x04, 0x11
        /*000e*/ 	.short	(.L_3 - .L_2)
	.align		4
.L_2:
        /*0010*/ 	.word	index@(_Z10box_filterPKhPhiiPKfi)
        /*0014*/ 	.word	0x00000000


	//----- nvinfo : EIATTR_REGCOUNT
	.align		4
.L_3:
        /*0018*/ 	.byte	0x04, 0x2f
        /*001a*/ 	.short	(.L_5 - .L_4)
	.align		4
.L_4:
        /*001c*/ 	.word	index@(_Z16separateChannelsPK6uchar4iiPhS2_S2_)
        /*0020*/ 	.word	0x00000012


	//----- nvinfo : EIATTR_FRAME_SIZE
	.align		4
.L_5:
        /*0024*/ 	.byte	0x04, 0x11
        /*0026*/ 	.short	(.L_7 - .L_6)
	.align		4
.L_6:
        /*0028*/ 	.word	index@(_Z16separateChannelsPK6uchar4iiPhS2_S2_)
        /*002c*/ 	.word	0x00000000


	//----- nvinfo : EIATTR_REGCOUNT
	.align		4
.L_7:
        /*0030*/ 	.byte	0x04, 0x2f
        /*0032*/ 	.short	(.L_9 - .L_8)
	.align		4
.L_8:
        /*0034*/ 	.word	index@(_Z17recombineChannelsPKhS0_S0_P6uchar4ii)
        /*0038*/ 	.word	0x00000010


	//----- nvinfo : EIATTR_FRAME_SIZE
	.align		4
.L_9:
        /*003c*/ 	.byte	0x04, 0x11
        /*003e*/ 	.short	(.L_11 - .L_10)
	.align		4
.L_10:
        /*0040*/ 	.word	index@(_Z17recombineChannelsPKhS0_S0_P6uchar4ii)
        /*0044*/ 	.word	0x00000000


	//----- nvinfo : EIATTR_MIN_STACK_SIZE
	.align		4
.L_11:
        /*0048*/ 	.byte	0x04, 0x12
        /*004a*/ 	.short	(.L_13 - .L_12)
	.align		4
.L_12:
        /*004c*/ 	.word	index@(_Z17recombineChannelsPKhS0_S0_P6uchar4ii)
        /*0050*/ 	.word	0x00000000


	//----- nvinfo : EIATTR_MIN_STACK_SIZE
	.align		4
.L_13:
        /*0054*/ 	.byte	0x04, 0x12
        /*0056*/ 	.short	(.L_15 - .L_14)
	.align		4
.L_14:
        /*0058*/ 	.word	index@(_Z16separateChannelsPK6uchar4iiPhS2_S2_)
        /*005c*/ 	.word	0x00000000


	//----- nvinfo : EIATTR_MIN_STACK_SIZE
	.align		4
.L_15:
        /*0060*/ 	.byte	0x04, 0x12
        /*0062*/ 	.short	(.L_17 - .L_16)
	.align		4
.L_16:
        /*0064*/ 	.word	index@(_Z10box_filterPKhPhiiPKfi)
        /*0068*/ 	.word	0x00000000
.L_17:


//--------------------- .nv.compat                --------------------------
	.section	.nv.compat,"",@"SHT_CUDA_COMPAT_INFO"
	.align	4
        /*0000*/ 	.byte	0x02, 0x09, 0x00, 0x00, 0x02, 0x02, 0x01, 0x00, 0x02, 0x05, 0x05, 0x00, 0x03, 0x07, 0x01, 0x01
        /*0010*/ 	.byte	0x02, 0x03, 0x00, 0x00, 0x02, 0x06, 0x01, 0x00, 0x04, 0x0b, 0x08, 0x00, 0x09, 0x00, 0x00, 0x00
        /*0020*/ 	.byte	0x00, 0x00, 0x00, 0x00


//--------------------- .nv.info._Z17recombineChannelsPKhS0_S0_P6uchar4ii --------------------------
	.section	.nv.info._Z17recombineChannelsPKhS0_S0_P6uchar4ii,"",@"SHT_CUDA_INFO"
	.sectionflags	@""
	.align	4


	//----- nvinfo : EIATTR_CUDA_API_VERSION
	.align		4
        /*0000*/ 	.byte	0x04, 0x37
        /*0002*/ 	.short	(.L_19 - .L_18)
.L_18:
        /*0004*/ 	.word	0x00000082


	//----- nvinfo : EIATTR_KPARAM_INFO
	.align		4
.L_19:
        /*0008*/ 	.byte	0x04, 0x17
        /*000a*/ 	.short	(.L_21 - .L_20)
.L_20:
        /*000c*/ 	.word	0x00000000
        /*0010*/ 	.short	0x0005
        /*0012*/ 	.short	0x0024
        /*0014*/ 	.byte	0x00, 0xf0, 0x11, 0x00


	//----- nvinfo : EIATTR_KPARAM_INFO
	.align		4
.L_21:
        /*0018*/ 	.byte	0x04, 0x17
        /*001a*/ 	.short	(.L_23 - .L_22)
.L_22:
        /*001c*/ 	.word	0x00000000
        /*0020*/ 	.short	0x0004
        /*0022*/ 	.short	0x0020
        /*0024*/ 	.byte	0x00, 0xf0, 0x11, 0x00


	//----- nvinfo : EIATTR_KPARAM_INFO
	.align		4
.L_23:
        /*0028*/ 	.byte	0x04, 0x17
        /*002a*/ 	.short	(.L_25 - .L_24)
.L_24:
        /*002c*/ 	.word	0x00000000
        /*0030*/ 	.short	0x0003
        /*0032*/ 	.short	0x0018
        /*0034*/ 	.byte	0x00, 0xf5, 0x21, 0x00


	//----- nvinfo : EIATTR_KPARAM_INFO
	.align		4
.L_25:
        /*0038*/ 	.byte	0x04, 0x17
        /*003a*/ 	.short	(.L_27 - .L_26)
.L_26:
        /*003c*/ 	.word	0x00000000
        /*0040*/ 	.short	0x0002
        /*0042*/ 	.short	0x0010
        /*0044*/ 	.byte	0x00, 0xf5, 0x21, 0x00


	//----- nvinfo : EIATTR_KPARAM_INFO
	.align		4
.L_27:
        /*0048*/ 	.byte	0x04, 0x17
        /*004a*/ 	.short	(.L_29 - .L_28)
.L_28:
        /*004c*/ 	.word	0x00000000
        /*0050*/ 	.short	0x0001
        /*0052*/ 	.short	0x0008
        /*0054*/ 	.byte	0x00, 0xf5, 0x21, 0x00


	//----- nvinfo : EIATTR_KPARAM_INFO
	.align		4
.L_29:
        /*0058*/ 	.byte	0x04, 0x17
        /*005a*/ 	.short	(.L_31 - .L_30)
.L_30:
        /*005c*/ 	.word	0x00000000
        /*0060*/ 	.short	0x0000
        /*0062*/ 	.short	0x0000
        /*0064*/ 	.byte	0x00, 0xf5, 0x21, 0x00


	//----- nvinfo : EIATTR_SPARSE_MMA_MASK
	.align		4
.L_31:
        /*0068*/ 	.byte	0x03, 0x50
        /*006a*/ 	.short	0x0000


	//----- nvinfo : EIATTR_MAXREG_COUNT
	.align		4
        /*006c*/ 	.byte	0x03, 0x1b
        /*006e*/ 	.short	0x00ff


	//----- nvinfo : EIATTR_MERCURY_ISA_VERSION
	.align		4
        /*0070*/ 	.byte	0x03, 0x5f
        /*0072*/ 	.short	0x0101


	//----- nvinfo : EIATTR_VRC_CTA_INIT_COUNT
	.align		4
        /*0074*/ 	.byte	0x02, 0x4a
	.zero		1
	.zero		1


	//----- nvinfo : EIATTR_EXIT_INSTR_OFFSETS
	.align		4
        /*0078*/ 	.byte	0x04, 0x1c
        /*007a*/ 	.short	(.L_33 - .L_32)


	//   ....[0]....
.L_32:
        /*007c*/ 	.word	0x000000d0


	//   ....[1]....
        /*0080*/ 	.word	0x00000230


	//----- nvinfo : EIATTR_CBANK_PARAM_SIZE
	.align		4
.L_33:
        /*0084*/ 	.byte	0x03, 0x19
        /*0086*/ 	.short	0x0028


	//----- nvinfo : EIATTR_PARAM_CBANK
	.align		4
        /*0088*/ 	.byte	0x04, 0x0a
        /*008a*/ 	.short	(.L_35 - .L_34)
	.align		4
.L_34:
        /*008c*/ 	.word	index@(.nv.constant0._Z17recombineChannelsPKhS0_S0_P6uchar4ii)
        /*0090*/ 	.short	0x0380
        /*0092*/ 	.short	0x0028


	//----- nvinfo : EIATTR_SW_WAR
	.align		4
.L_35:
        /*0094*/ 	.byte	0x04, 0x36
        /*0096*/ 	.short	(.L_37 - .L_36)
.L_36:
        /*0098*/ 	.word	0x00000008
.L_37:


//--------------------- .nv.info._Z16separateChannelsPK6uchar4iiPhS2_S2_ --------------------------
	.section	.nv.info._Z16separateChannelsPK6uchar4iiPhS2_S2_,"",@"SHT_CUDA_INFO"
	.sectionflags	@""
	.align	4


	//----- nvinfo : EIATTR_CUDA_API_VERSION
	.align		4
        /*0000*/ 	.byte	0x04, 0x37
        /*0002*/ 	.short	(.L_39 - .L_38)
.L_38:
        /*0004*/ 	.word	0x00000082


	//----- nvinfo : EIATTR_KPARAM_INFO
	.align		4
.L_39:
        /*0008*/ 	.byte	0x04, 0x17
        /*000a*/ 	.short	(.L_41 - .L_40)
.L_40:
        /*000c*/ 	.word	0x00000000
        /*0010*/ 	.short	0x0005
        /*0012*/ 	.short	0x0020
        /*0014*/ 	.byte	0x00, 0xf5, 0x21, 0x00


	//----- nvinfo : EIATTR_KPARAM_INFO
	.align		4
.L_41:
        /*0018*/ 	.byte	0x04, 0x17
        /*001a*/ 	.short	(.L_43 - .L_42)
.L_42:
        /*001c*/ 	.word	0x00000000
        /*0020*/ 	.short	0x0004
        /*0022*/ 	.short	0x0018
        /*0024*/ 	.byte	0x00, 0xf5, 0x21, 0x00


	//----- nvinfo : EIATTR_KPARAM_INFO
	.align		4
.L_43:
        /*0028*/ 	.byte	0x04, 0x17
        /*002a*/ 	.short	(.L_45 - .L_44)
.L_44:
        /*002c*/ 	.word	0x00000000
        /*0030*/ 	.short	0x0003
        /*0032*/ 	.short	0x0010
        /*0034*/ 	.byte	0x00, 0xf5, 0x21, 0x00


	//----- nvinfo : EIATTR_KPARAM_INFO
	.align		4
.L_45:
        /*0038*/ 	.byte	0x04, 0x17
        /*003a*/ 	.short	(.L_47 - .L_46)
.L_46:
        /*003c*/ 	.word	0x00000000
        /*0040*/ 	.short	0x0002
        /*0042*/ 	.short	0x000c
        /*0044*/ 	.byte	0x00, 0xf0, 0x11, 0x00


	//----- nvinfo : EIATTR_KPARAM_INFO
	.align		4
.L_47:
        /*0048*/ 	.byte	0x04, 0x17
        /*004a*/ 	.short	(.L_49 - .L_48)
.L_48:
        /*004c*/ 	.word	0x00000000
        /*0050*/ 	.short	0x0001
        /*0052*/ 	.short	0x0008
        /*0054*/ 	.byte	0x00, 0xf0, 0x11, 0x00


	//----- nvinfo : EIATTR_KPARAM_INFO
	.align		4
.L_49:
        /*0058*/ 	.byte	0x04, 0x17
        /*005a*/ 	.short	(.L_51 - .L_50)
.L_50:
        /*005c*/ 	.word	0x00000000
        /*0060*/ 	.short	0x0000
        /*0062*/ 	.short	0x0000
        /*0064*/ 	.byte	0x00, 0xf5, 0x21, 0x00


	//----- nvinfo : EIATTR_SPARSE_MMA_MASK
	.align		4
.L_51:
        /*0068*/ 	.byte	0x03, 0x50
        /*006a*/ 	.short	0x0000


	//----- nvinfo : EIATTR_MAXREG_COUNT
	.align		4
        /*006c*/ 	.byte	0x03, 0x1b
        /*006e*/ 	.short	0x00ff


	//----- nvinfo : EIATTR_MERCURY_ISA_VERSION
	.align		4
        /*0070*/ 	.byte	0x03, 0x5f
        /*0072*/ 	.short	0x0101


	//----- nvinfo : EIATTR_VRC_CTA_INIT_COUNT
	.align		4
        /*0074*/ 	.byte	0x02, 0x4a
	.zero		1
	.zero		1


	//----- nvinfo : EIATTR_EXIT_INSTR_OFFSETS
	.align		4
        /*0078*/ 	.byte	0x04, 0x1c
        /*007a*/ 	.short	(.L_53 - .L_52)


	//   ....[0]....
.L_52:
        /*007c*/ 	.word	0x000000d0


	//   ....[1]....
        /*0080*/ 	.word	0x00000200


	//----- nvinfo : EIATTR_CBANK_PARAM_SIZE
	.align		4
.L_53:
        /*0084*/ 	.byte	0x03, 0x19
        /*0086*/ 	.short	0x0028


	//----- nvinfo : EIATTR_PARAM_CBANK
	.align		4
        /*0088*/ 	.byte	0x04, 0x0a
        /*008a*/ 	.short	(.L_55 - .L_54)
	.align		4
.L_54:
        /*008c*/ 	.word	index@(.nv.constant0._Z16separateChannelsPK6uchar4iiPhS2_S2_)
        /*0090*/ 	.short	0x0380
        /*0092*/ 	.short	0x0028


	//----- nvinfo : EIATTR_SW_WAR
	.align		4
.L_55:
        /*0094*/ 	.byte	0x04, 0x36
        /*0096*/ 	.short	(.L_57 - .L_56)
.L_56:
        /*0098*/ 	.word	0x00000008
.L_57:


//--------------------- .nv.info._Z10box_filterPKhPhiiPKfi --------------------------
	.section	.nv.info._Z10box_filterPKhPhiiPKfi,"",@"SHT_CUDA_INFO"
	.sectionflags	@""
	.align	4


	//----- nvinfo : EIATTR_CUDA_API_VERSION
	.align		4
        /*0000*/ 	.byte	0x04, 0x37
        /*0002*/ 	.short	(.L_59 - .L_58)
.L_58:
        /*0004*/ 	.word	0x00000082


	//----- nvinfo : EIATTR_KPARAM_INFO
	.align		4
.L_59:
        /*0008*/ 	.byte	0x04, 0x17
        /*000a*/ 	.short	(.L_61 - .L_60)
.L_60:
        /*000c*/ 	.word	0x00000000
        /*0010*/ 	.short	0x0005
        /*0012*/ 	.short	0x0020
        /*0014*/ 	.byte	0x00, 0xf0, 0x11, 0x00


	//----- nvinfo : EIATTR_KPARAM_INFO
	.align		4
.L_61:
        /*0018*/ 	.byte	0x04, 0x17
        /*001a*/ 	.short	(.L_63 - .L_62)
.L_62:
        /*001c*/ 	.word	0x00000000
        /*0020*/ 	.short	0x0004
        /*0022*/ 	.short	0x0018
        /*0024*/ 	.byte	0x00, 0xf5, 0x21, 0x00


	//----- nvinfo : EIATTR_KPARAM_INFO
	.align		4
.L_63:
        /*0028*/ 	.byte	0x04, 0x17
        /*002a*/ 	.short	(.L_65 - .L_64)
.L_64:
        /*002c*/ 	.word	0x00000000
        /*0030*/ 	.short	0x0003
        /*0032*/ 	.short	0x0014
        /*0034*/ 	.byte	0x00, 0xf0, 0x11, 0x00


	//----- nvinfo : EIATTR_KPARAM_INFO
	.align		4
.L_65:
        /*0038*/ 	.byte	0x04, 0x17
        /*003a*/ 	.short	(.L_67 - .L_66)
.L_66:
        /*003c*/ 	.word	0x00000000
        /*0040*/ 	.short	0x0002
        /*0042*/ 	.short	0x0010
        /*0044*/ 	.byte	0x00, 0xf0, 0x11, 0x00


	//----- nvinfo : EIATTR_KPARAM_INFO
	.align		4
.L_67:
        /*0048*/ 	.byte	0x04, 0x17
        /*004a*/ 	.short	(.L_69 - .L_68)
.L_68:
        /*004c*/ 	.word	0x00000000
        /*0050*/ 	.short	0x0001
        /*0052*/ 	.short	0x0008
        /*0054*/ 	.byte	0x00, 0xf5, 0x21, 0x00


	//----- nvinfo : EIATTR_KPARAM_INFO
	.align		4
.L_69:
        /*0058*/ 	.byte	0x04, 0x17
        /*005a*/ 	.short	(.L_71 - .L_70)
.L_70:
        /*005c*/ 	.word	0x00000000
        /*0060*/ 	.short	0x0000
        /*0062*/ 	.short	0x0000
        /*0064*/ 	.byte	0x00, 0xf5, 0x21, 0x00


	//----- nvinfo : EIATTR_SPARSE_MMA_MASK
	.align		4
.L_71:
        /*0068*/ 	.byte	0x03, 0x50
        /*006a*/ 	.short	0x0000


	//----- nvinfo : EIATTR_MAXREG_COUNT
	.align		4
        /*006c*/ 	.byte	0x03, 0x1b
        /*006e*/ 	.short	0x00ff


	//----- nvinfo : EIATTR_MERCURY_ISA_VERSION
	.align		4
        /*0070*/ 	.byte	0x03, 0x5f
        /*0072*/ 	.short	0x0101


	//----- nvinfo : EIATTR_VRC_CTA_INIT_COUNT
	.align		4
        /*0074*/ 	.byte	0x02, 0x4a
	.zero		1
	.zero		1


	//----- nvinfo : EIATTR_EXIT_INSTR_OFFSETS
	.align		4
        /*0078*/ 	.byte	0x04, 0x1c
        /*007a*/ 	.short	(.L_73 - .L_72)


	//   ....[0]....
.L_72:
        /*007c*/ 	.word	0x000000c0


	//   ....[1]....
        /*0080*/ 	.word	0x00001030


	//----- nvinfo : EIATTR_CBANK_PARAM_SIZE
	.align		4
.L_73:
        /*0084*/ 	.byte	0x03, 0x19
        /*0086*/ 	.short	0x0024


	//----- nvinfo : EIATTR_PARAM_CBANK
	.align		4
        /*0088*/ 	.byte	0x04, 0x0a
        /*008a*/ 	.short	(.L_75 - .L_74)
	.align		4
.L_74:
        /*008c*/ 	.word	index@(.nv.constant0._Z10box_filterPKhPhiiPKfi)
        /*0090*/ 	.short	0x0380
        /*0092*/ 	.short	0x0024


	//----- nvinfo : EIATTR_SW_WAR
	.align		4
.L_75:
        /*0094*/ 	.byte	0x04, 0x36
        /*0096*/ 	.short	(.L_77 - .L_76)
.L_76:
        /*0098*/ 	.word	0x00000008
.L_77:


//--------------------- .nv.callgraph             --------------------------
	.section	.nv.callgraph,"",@"SHT_CUDA_CALLGRAPH"
	.align	4
	.sectionentsize	8
	.align		4
        /*0000*/ 	.word	0x00000000
	.align		4
        /*0004*/ 	.word	0xffffffff
	.align		4
        /*0008*/ 	.word	0x00000000
	.align		4
        /*000c*/ 	.word	0xfffffffe
	.align		4
        /*0010*/ 	.word	0x00000000
	.align		4
        /*0014*/ 	.word	0xfffffffd
	.align		4
        /*0018*/ 	.word	0x00000000
	.align		4
        /*001c*/ 	.word	0xfffffffc


//--------------------- .text._Z17recombineChannelsPKhS0_S0_P6uchar4ii --------------------------
	.section	.text._Z17recombineChannelsPKhS0_S0_P6uchar4ii,"ax",@progbits
	.align	128
        .global         _Z17recombineChannelsPKhS0_S0_P6uchar4ii
        .type           _Z17recombineChannelsPKhS0_S0_P6uchar4ii,@function
        .size           _Z17recombineChannelsPKhS0_S0_P6uchar4ii,(.L_x_10 - _Z17recombineChannelsPKhS0_S0_P6uchar4ii)
        .other          _Z17recombineChannelsPKhS0_S0_P6uchar4ii,@"STO_CUDA_ENTRY STV_DEFAULT"
_Z17recombineChannelsPKhS0_S0_P6uchar4ii:
.text._Z17recombineChannelsPKhS0_S0_P6uchar4ii:
[----:B------:R-:W-:Y:S01]  /*0000*/  LDC R1, c[0x0][0x37c] ;  /* 0x0000df00ff017b82 */ /* 0x000fe20000000800 */
[----:B------:R-:W0:Y:S07]  /*0010*/  S2R R2, SR_TID.Y ;  /* 0x0000000000027919 */ /* 0x000e2e0000002200 */
[----:B------:R-:W1:Y:S01]  /*0020*/  LDC R0, c[0x0][0x360] ;  /* 0x0000d800ff007b82 */ /* 0x000e620000000800 */
[----:B------:R-:W2:Y:S01]  /*0030*/  LDCU.64 UR6, c[0x0][0x3a0] ;  /* 0x00007400ff0677ac */ /* 0x000ea20008000a00 */
[----:B------:R-:W1:Y:S06]  /*0040*/  S2R R5, SR_TID.X ;  /* 0x0000000000057919 */ /* 0x000e6c0000002100 */
[----:B------:R-:W0:Y:S08]  /*0050*/  S2UR UR5, SR_CTAID.Y ;  /* 0x00000000000579c3 */ /* 0x000e300000002600 */
[----:B------:R-:W0:Y:S08]  /*0060*/  LDC R3, c[0x0][0x364] ;  /* 0x0000d900ff037b82 */ /* 0x000e300000000800 */
[----:B------:R-:W1:Y:S01]  /*0070*/  S2UR UR4, SR_CTAID.X ;  /* 0x00000000000479c3 */ /* 0x000e620000002500 */
[----:B0-----:R-:W-:-:S05]  /*0080*/  IMAD R3, R3, UR5, R2 ;  /* 0x0000000503037c24 */ /* 0x001fca000f8e0202 */
[----:B--2---:R-:W-:Y:S01]  /*0090*/  ISETP.GE.AND P0, PT, R3, UR6, PT ;  /* 0x0000000603007c0c */ /* 0x004fe2000bf06270 */
[----:B-1----:R-:W-:-:S04]  /*00a0*/  IMAD R0, R0, UR4, R5 ;  /* 0x0000000400007c24 */ /* 0x002fc8000f8e0205 */
[----:B------:R-:W-:Y:S01]  /*00b0*/  IMAD R11, R3, UR7, R0 ;  /* 0x00000007030b7c24 */ /* 0x000fe2000f8e0200 */
[----:B------:R-:W-:-:S13]  /*00c0*/  ISETP.GE.OR P0, PT, R0, UR7, P0 ;  /* 0x0000000700007c0c */ /* 0x000fda0008706670 */
[----:B------:R-:W-:Y:S05]  /*00d0*/  @P0 EXIT ;  /* 0x000000000000094d */ /* 0x000fea0003800000 */
[----:B------:R-:W0:Y:S01]  /*00e0*/  LDCU.128 UR8, c[0x0][0x380] ;  /* 0x00007000ff0877ac */ /* 0x000e220008000c00 */
[----:B------:R-:W-:Y:S01]  /*00f0*/  SHF.R.S32.HI R0, RZ, 0x1f, R11 ;  /* 0x0000001fff007819 */ /* 0x000fe2000001140b */
[----:B------:R-:W1:Y:S01]  /*0100*/  LDC.64 R2, c[0x0][0x398] ;  /* 0x0000e600ff027b82 */ /* 0x000e620000000a00 */
[----:B------:R-:W2:Y:S01]  /*0110*/  LDCU.64 UR6, c[0x0][0x390] ;  /* 0x00007200ff0677ac */ /* 0x000ea20008000a00 */
[----:B------:R-:W3:Y:S01]  /*0120*/  LDCU.64 UR4, c[0x0][0x358] ;  /* 0x00006b00ff0477ac */ /* 0x000ee20008000a00 */
[C---:B0-----:R-:W-:Y:S02]  /*0130*/  IADD3 R6, P0, PT, R11.reuse, UR8, RZ ;  /* 0x000000080b067c10 */ /* 0x041fe4000ff1e0ff */
[C---:B------:R-:W-:Y:S02]  /*0140*/  IADD3 R4, P1, PT, R11.reuse, UR10, RZ ;  /* 0x0000000a0b047c10 */ /* 0x040fe4000ff3e0ff */
[----:B--2---:R-:W-:Y:S02]  /*0150*/  IADD3 R8, P2, PT, R11, UR6, RZ ;  /* 0x000000060b087c10 */ /* 0x004fe4000ff5e0ff */
[----:B------:R-:W-:-:S02]  /*0160*/  IADD3.X R7, PT, PT, R0, UR9, RZ, P0, !PT ;  /* 0x0000000900077c10 */ /* 0x000fc400087fe4ff */
[C---:B------:R-:W-:Y:S02]  /*0170*/  IADD3.X R5, PT, PT, R0.reuse, UR11, RZ, P1, !PT ;  /* 0x0000000b00057c10 */ /* 0x040fe40008ffe4ff */
[----:B------:R-:W-:Y:S02]  /*0180*/  IADD3.X R9, PT, PT, R0, UR7, RZ, P2, !PT ;  /* 0x0000000700097c10 */ /* 0x000fe400097fe4ff */
[----:B---3--:R-:W2:Y:S04]  /*0190*/  LDG.E.U8 R7, desc[UR4][R6.64] ;  /* 0x0000000406077981 */ /* 0x008ea8000c1e1100 */
[----:B------:R-:W2:Y:S04]  /*01a0*/  LDG.E.U8 R4, desc[UR4][R4.64] ;  /* 0x0000000404047981 */ /* 0x000ea8000c1e1100 */
[----:B------:R-:W3:Y:S01]  /*01b0*/  LDG.E.U8 R8, desc[UR4][R8.64] ;  /* 0x0000000408087981 */ /* 0x000ee2000c1e1100 */
[----:B------:R-:W-:Y:S01]  /*01c0*/  UMOV UR6, 0x3340 ;  /* 0x0000334000067882 */ /* 0x000fe20000000000 */
[----:B-1----:R-:W-:-:S04]  /*01d0*/  IMAD.WIDE R2, R11, 0x4, R2 ;  /* 0x000000040b027825 */ /* 0x002fc800078e0202 */
[----:B------:R-:W-:Y:S01]  /*01e0*/  IMAD.U32 R13, RZ, RZ, UR6 ;  /* 0x00000006ff0d7e24 */ /* 0x000fe2000f8e00ff */
[----:B--2---:R-:W-:-:S04]  /*01f0*/  PRMT R0, R7, 0x3340, R4 ;  /* 0x0000334007007816 */ /* 0x004fc80000000004 */
[----:B---3--:R-:W-:-:S04]  /*0200*/  PRMT R13, R8, R13, 0xffff ;  /* 0x0000ffff080d7416 */ /* 0x008fc8000000000d */
[----:B------:R-:W-:-:S05]  /*0210*/  PRMT R13, R0, 0x5410, R13 ;  /* 0x00005410000d7816 */ /* 0x000fca000000000d */
[----:B------:R-:W-:Y:S01]  /*0220*/  STG.E desc[UR4][R2.64], R13 ;  /* 0x0000000d02007986 */ /* 0x000fe2000c101904 */
[----:B------:R-:W-:Y:S05]  /*0230*/  EXIT ;  /* 0x000000000000794d */ /* 0x000fea0003800000 */
.L_x_0:
[----:B------:R-:W-:-:S00]  /*0240*/  BRA `(.L_x_0) ;  /* 0xfffffffc00fc7947 */ /* 0x000fc0000383ffff */
[----:B------:R-:W-:-:S00]  /*0250*/  NOP ;  /* 0x0000000000007918 */ /* 0x000fc00000000000 */
        /* <DEDUP_REMOVED lines=10> */
.L_x_10:


//--------------------- .text._Z16separateChannelsPK6uchar4iiPhS2_S2_ --------------------------
	.section	.text._Z16separateChannelsPK6uchar4iiPhS2_S2_,"ax",@progbits
	.align	128
        .global         _Z16separateChannelsPK6uchar4iiPhS2_S2_
        .type           _Z16separateChannelsPK6uchar4iiPhS2_S2_,@function
        .size           _Z16separateChannelsPK6uchar4iiPhS2_S2_,(.L_x_11 - _Z16separateChannelsPK6uchar4iiPhS2_S2_)
        .other          _Z16separateChannelsPK6uchar4iiPhS2_S2_,@"STO_CUDA_ENTRY STV_DEFAULT"
_Z16separateChannelsPK6uchar4iiPhS2_S2_:
.text._Z16separateChannelsPK6uchar4iiPhS2_S2_:
        /* <DEDUP_REMOVED lines=14> */
[----:B------:R-:W0:Y:S01]  /*00e0*/  LDC.64 R2, c[0x0][0x380] ;  /* 0x0000e000ff027b82 */ /* 0x000e220000000a00 */
[----:B------:R-:W1:Y:S01]  /*00f0*/  LDCU.64 UR4, c[0x0][0x358] ;  /* 0x00006b00ff0477ac */ /* 0x000e620008000a00 */
[----:B------:R-:W2:Y:S01]  /*0100*/  LDCU.128 UR8, c[0x0][0x390] ;  /* 0x00007200ff0877ac */ /* 0x000ea20008000c00 */
[----:B------:R-:W-:Y:S01]  /*0110*/  SHF.R.S32.HI R0, RZ, 0x1f, R9 ;  /* 0x0000001fff007819 */ /* 0x000fe20000011409 */
[----:B------:R-:W3:Y:S01]  /*0120*/  LDCU.64 UR6, c[0x0][0x3a0] ;  /* 0x00007400ff0677ac */ /* 0x000ee20008000a00 */
[----:B0-----:R-:W-:-:S05]  /*0130*/  IMAD.WIDE R2, R9, 0x4, R2 ;  /* 0x0000000409027825 */ /* 0x001fca00078e0202 */
[----:B-1----:R-:W4:Y:S01]  /*0140*/  LDG.E.U8 R11, desc[UR4][R2.64] ;  /* 0x00000004020b7981 */ /* 0x002f22000c1e1100 */
[----:B--2---:R-:W-:-:S04]  /*0150*/  IADD3 R4, P0, PT, R9, UR8, RZ ;  /* 0x0000000809047c10 */ /* 0x004fc8000ff1e0ff */
[----:B------:R-:W-:Y:S02]  /*0160*/  IADD3.X R5, PT, PT, R0, UR9, RZ, P0, !PT ;  /* 0x0000000900057c10 */ /* 0x000fe400087fe4ff */
[----:B------:R-:W-:-:S03]  /*0170*/  IADD3 R6, P0, PT, R9, UR10, RZ ;  /* 0x0000000a09067c10 */ /* 0x000fc6000ff1e0ff */
[----:B----4-:R-:W-:Y:S04]  /*0180*/  STG.E.U8 desc[UR4][R4.64], R11 ;  /* 0x0000000b04007986 */ /* 0x010fe8000c101104 */
[----:B------:R-:W2:Y:S01]  /*0190*/  LDG.E.U8 R13, desc[UR4][R2.64+0x1] ;  /* 0x00000104020d7981 */ /* 0x000ea2000c1e1100 */
[----:B------:R-:W-:Y:S02]  /*01a0*/  IADD3.X R7, PT, PT, R0, UR11, RZ, P0, !PT ;  /* 0x0000000b00077c10 */ /* 0x000fe400087fe4ff */
[----:B---3--:R-:W-:-:S03]  /*01b0*/  IADD3 R8, P0, PT, R9, UR6, RZ ;  /* 0x0000000609087c10 */ /* 0x008fc6000ff1e0ff */
[----:B--2---:R-:W-:Y:S04]  /*01c0*/  STG.E.U8 desc[UR4][R6.64], R13 ;  /* 0x0000000d06007986 */ /* 0x004fe8000c101104 */
[----:B------:R-:W2:Y:S01]  /*01d0*/  LDG.E.U8 R15, desc[UR4][R2.64+0x2] ;  /* 0x00000204020f7981 */ /* 0x000ea2000c1e1100 */
[----:B------:R-:W-:-:S05]  /*01e0*/  IADD3.X R9, PT, PT, R0, UR7, RZ, P0, !PT ;  /* 0x0000000700097c10 */ /* 0x000fca00087fe4ff */
[----:B--2---:R-:W-:Y:S01]  /*01f0*/  STG.E.U8 desc[UR4][R8.64], R15 ;  /* 0x0000000f08007986 */ /* 0x004fe2000c101104 */
[----:B------:R-:W-:Y:S05]  /*0200*/  EXIT ;  /* 0x000000000000794d */ /* 0x000fea0003800000 */
.L_x_1:
        /* <DEDUP_REMOVED lines=15> */
.L_x_11:


//--------------------- .text._Z10box_filterPKhPhiiPKfi --------------------------
	.section	.text._Z10box_filterPKhPhiiPKfi,"ax",@progbits
	.align	128
        .global         _Z10box_filterPKhPhiiPKfi
        .type           _Z10box_filterPKhPhiiPKfi,@function
        .size           _Z10box_filterPKhPhiiPKfi,(.L_x_12 - _Z10box_filterPKhPhiiPKfi)
        .other          _Z10box_filterPKhPhiiPKfi,@"STO_CUDA_ENTRY STV_DEFAULT"
_Z10box_filterPKhPhiiPKfi:
.text._Z10box_filterPKhPhiiPKfi:
        /* <DEDUP_REMOVED lines=10> */
[----:B-1----:R-:W-:-:S05]  /*00a0*/  IMAD R3, R3, UR4, R2 ;  /* 0x0000000403037c24 */ /* 0x002fca000f8e0202 */
[----:B------:R-:W-:-:S13]  /*00b0*/  ISETP.GE.OR P0, PT, R3, UR13, P0 ;  /* 0x0000000d03007c0c */ /* 0x000fda0008706670 */
[----:B------:R-:W-:Y:S05]  /*00c0*/  @P0 EXIT ;  /* 0x000000000000094d */ /* 0x000fea0003800000 */
[----:B------:R-:W0:Y:S01]  /*00d0*/  LDC R5, c[0x0][0x3a0] ;  /* 0x0000e800ff057b82 */ /* 0x000e220000000800 */
[----:B------:R-:W1:Y:S01]  /*00e0*/  LDCU.64 UR10, c[0x0][0x358] ;  /* 0x00006b00ff0a77ac */ /* 0x000e620008000a00 */
[----:B------:R-:W-:Y:S01]  /*00f0*/  IMAD.MOV.U32 R22, RZ, RZ, RZ ;  /* 0x000000ffff167224 */ /* 0x000fe200078e00ff */
[----:B0-----:R-:W-:-:S13]  /*0100*/  ISETP.GE.AND P0, PT, R5, 0x1, PT ;  /* 0x000000010500780c */ /* 0x001fda0003f06270 */
[----:B-1----:R-:W-:Y:S05]  /*0110*/  @!P0 BRA `(.L_x_2) ;  /* 0x0000000c00a88947 */ /* 0x002fea0003800000 */
[C---:B------:R-:W-:Y:S01]  /*0120*/  VIADD R2, R5.reuse, 0xffffffff ;  /* 0xffffffff05027836 */ /* 0x040fe20000000000 */
[----:B------:R-:W-:Y:S01]  /*0130*/  UIADD3 UR8, UPT, UPT, UR12, -0x1, URZ ;  /* 0xffffffff0c087890 */ /* 0x000fe2000fffe0ff */
[----:B------:R-:W-:Y:S01]  /*0140*/  IMAD.SHL.U32 R5, R5, 0x8, RZ ;  /* 0x0000000805057824 */ /* 0x000fe200078e00ff */
[----:B------:R-:W-:Y:S01]  /*0150*/  UIADD3 UR9, UPT, UPT, UR13, -0x1, URZ ;  /* 0xffffffff0d097890 */ /* 0x000fe2000fffe0ff */
[----:B------:R-:W-:Y:S01]  /*0160*/  IMAD.MOV.U32 R4, RZ, RZ, RZ ;  /* 0x000000ffff047224 */ /* 0x000fe200078e00ff */
[----:B------:R-:W-:Y:S01]  /*0170*/  SHF.R.U32.HI R2, RZ, 0x1, R2 ;  /* 0x00000001ff027819 */ /* 0x000fe20000011602 */
[----:B------:R-:W-:-:S04]  /*0180*/  IMAD.MOV.U32 R22, RZ, RZ, RZ ;  /* 0x000000ffff167224 */ /* 0x000fc800078e00ff */
[--C-:B------:R-:W-:Y:S02]  /*0190*/  IMAD.IADD R6, R0, 0x1, -R2.reuse ;  /* 0x0000000100067824 */ /* 0x100fe400078e0a02 */
[----:B------:R-:W-:-:S07]  /*01a0*/  IMAD.IADD R7, R3, 0x1, -R2 ;  /* 0x0000000103077824 */ /* 0x000fce00078e0a02 */
.L_x_8:
[----:B------:R-:W0:Y:S01]  /*01b0*/  LDC R13, c[0x0][0x3a0] ;  /* 0x0000e800ff0d7b82 */ /* 0x000e220000000800 */
[----:B------:R-:W-:Y:S01]  /*01c0*/  UMOV UR4, URZ ;  /* 0x000000ff00047c82 */ /* 0x000fe20008000000 */
[----:B0-----:R-:W-:-:S13]  /*01d0*/  ISETP.GE.U32.AND P0, PT, R13, 0x8, PT ;  /* 0x000000080d00780c */ /* 0x001fda0003f06070 */
[----:B------:R-:W-:Y:S05]  /*01e0*/  @!P0 BRA `(.L_x_3) ;  /* 0x0000000400bc8947 */ /* 0x000fea0003800000 */
[----:B------:R-:W0:Y:S01]  /*01f0*/  LDC.64 R14, c[0x0][0x398] ;  /* 0x0000e600ff0e7b82 */ /* 0x000e220000000a00 */
[----:B------:R-:W1:Y:S01]  /*0200*/  LDCU UR4, c[0x0][0x3a0] ;  /* 0x00007400ff0477ac */ /* 0x000e620008000800 */
[----:B------:R-:W-:Y:S02]  /*0210*/  IMAD.IADD R8, R4, 0x1, R13 ;  /* 0x0000000104087824 */ /* 0x000fe400078e020d */
[C-C-:B------:R-:W-:Y:S01]  /*0220*/  IMAD R2, R13.reuse, 0x2, R4.reuse ;  /* 0x000000020d027824 */ /* 0x140fe200078e0204 */
[----:B------:R-:W2:Y:S01]  /*0230*/  LDCU UR5, c[0x0][0x394] ;  /* 0x00007280ff0577ac */ /* 0x000ea20008000800 */
[C-C-:B------:R-:W-:Y:S02]  /*0240*/  IMAD R10, R13.reuse, 0x3, R4.reuse ;  /* 0x000000030d0a7824 */ /* 0x140fe400078e0204 */
[C-C-:B------:R-:W-:Y:S01]  /*0250*/  IMAD R12, R13.reuse, 0x4, R4.reuse ;  /* 0x000000040d0c7824 */ /* 0x140fe200078e0204 */
[----:B------:R-:W3:Y:S01]  /*0260*/  LDCU.64 UR6, c[0x0][0x380] ;  /* 0x00007000ff0677ac */ /* 0x000ee20008000a00 */
[----:B------:R-:W-:-:S02]  /*0270*/  IMAD R9, R13, 0x5, R4 ;  /* 0x000000050d097824 */ /* 0x000fc400078e0204 */
[C-C-:B------:R-:W-:Y:S02]  /*0280*/  IMAD R11, R13.reuse, 0x6, R4.reuse ;  /* 0x000000060d0b7824 */ /* 0x140fe400078e0204 */
[----:B------:R-:W-:Y:S02]  /*0290*/  IMAD R26, R13, 0x7, R4 ;  /* 0x000000070d1a7824 */ /* 0x000fe400078e0204 */
[----:B------:R-:W-:Y:S01]  /*02a0*/  VIADD R13, R6, 0x3 ;  /* 0x00000003060d7836 */ /* 0x000fe20000000000 */
[----:B-1----:R-:W-:-:S04]  /*02b0*/  ULOP3.LUT UR4, UR4, 0x7ffffff8, URZ, 0xc0, !UPT ;  /* 0x7ffffff804047892 */ /* 0x002fc8000f8ec0ff */
[----:B------:R-:W-:Y:S01]  /*02c0*/  UIADD3 UR4, UPT, UPT, -UR4, URZ, URZ ;  /* 0x000000ff04047290 */ /* 0x000fe2000fffe1ff */
[----:B0-23--:R-:W-:-:S11]  /*02d0*/  IMAD.WIDE.U32 R16, R4, 0x4, R14 ;  /* 0x0000000404107825 */ /* 0x00dfd600078e000e */
.L_x_4:
[----:B------:R-:W-:Y:S01]  /*02e0*/  VIADDMNMX R28, R7, R4, RZ, !PT ;  /* 0x00000004071c7246 */ /* 0x000fe200078001ff */
[----:B------:R-:W2:Y:S01]  /*02f0*/  LDG.E R23, desc[UR10][R16.64] ;  /* 0x0000000a10177981 */ /* 0x000ea2000c1e1900 */
[----:B------:R-:W-:Y:S02]  /*0300*/  VIADDMNMX R18, R13, 0xfffffffd, RZ, !PT ;  /* 0xfffffffd0d127846 */ /* 0x000fe400078001ff */
[----:B------:R-:W-:Y:S02]  /*0310*/  VIMNMX R28, PT, PT, R28, UR9, PT ;  /* 0x000000091c1c7c48 */ /* 0x000fe4000bfe0100 */
[----:B------:R-:W-:-:S05]  /*0320*/  VIMNMX R19, PT, PT, R18, UR8, PT ;  /* 0x0000000812137c48 */ /* 0x000fca000bfe0100 */
[----:B------:R-:W-:-:S05]  /*0330*/  IMAD R19, R19, UR5, R28 ;  /* 0x0000000513137c24 */ /* 0x000fca000f8e021c */
[----:B------:R-:W-:-:S04]  /*0340*/  IADD3 R18, P0, PT, R19, UR6, RZ ;  /* 0x0000000613127c10 */ /* 0x000fc8000ff1e0ff */
[----:B------:R-:W-:-:S06]  /*0350*/  LEA.HI.X.SX32 R19, R19, UR7, 0x1, P0 ;  /* 0x0000000713137c11 */ /* 0x000fcc00080f0eff */
[----:B------:R0:W3:Y:S01]  /*0360*/  LDG.E.U8 R19, desc[UR10][R18.64] ;  /* 0x0000000a12137981 */ /* 0x0000e2000c1e1100 */
[----:B------:R-:W-:-:S04]  /*0370*/  VIADDMNMX R20, R13, 0xfffffffe, RZ, !PT ;  /* 0xfffffffe0d147846 */ /* 0x000fc800078001ff */
[----:B------:R-:W-:-:S05]  /*0380*/  VIMNMX R21, PT, PT, R20, UR8, PT ;  /* 0x0000000814157c48 */ /* 0x000fca000bfe0100 */
[----:B------:R-:W-:-:S05]  /*0390*/  IMAD R21, R21, UR5, R28 ;  /* 0x0000000515157c24 */ /* 0x000fca000f8e021c */
[----:B------:R-:W-:-:S04]  /*03a0*/  IADD3 R20, P0, PT, R21, UR6, RZ ;  /* 0x0000000615147c10 */ /* 0x000fc8000ff1e0ff */
[----:B------:R-:W-:Y:S01]  /*03b0*/  LEA.HI.X.SX32 R21, R21, UR7, 0x1, P0 ;  /* 0x0000000715157c11 */ /* 0x000fe200080f0eff */
[----:B------:R-:W-:Y:S01]  /*03c0*/  IMAD.WIDE.U32 R24, R8, 0x4, R14 ;  /* 0x0000000408187825 */ /* 0x000fe200078e000e */
[----:B------:R-:W-:-:S03]  /*03d0*/  VIADDMNMX R27, R13, 0xffffffff, RZ, !PT ;  /* 0xffffffff0d1b7846 */ /* 0x000fc600078001ff */
[----:B------:R1:W4:Y:S01]  /*03e0*/  LDG.E.U8 R20, desc[UR10][R20.64] ;  /* 0x0000000a14147981 */ /* 0x000322000c1e1100 */
[----:B------:R-:W-:-:S03]  /*03f0*/  VIMNMX R27, PT, PT, R27, UR8, PT ;  /* 0x000000081b1b7c48 */ /* 0x000fc6000bfe0100 */
[----:B------:R-:W5:Y:S02]  /*0400*/  LDG.E R24, desc[UR10][R24.64] ;  /* 0x0000000a18187981 */ /* 0x000f64000c1e1900 */
[----:B------:R-:W-:-:S05]  /*0410*/  IMAD R29, R27, UR5, R28 ;  /* 0x000000051b1d7c24 */ /* 0x000fca000f8e021c */
[C---:B0-----:R-:W-:Y:S02]  /*0420*/  IADD3 R18, P0, PT, R29.reuse, UR6, RZ ;  /* 0x000000061d127c10 */ /* 0x041fe4000ff1e0ff */
[----:B---3--:R-:W-:Y:S02]  /*0430*/  I2FP.F32.U32 R27, R19 ;  /* 0x00000013001b7245 */ /* 0x008fe40000201000 */
[----:B------:R-:W-:-:S06]  /*0440*/  LEA.HI.X.SX32 R19, R29, UR7, 0x1, P0 ;  /* 0x000000071d137c11 */ /* 0x000fcc00080f0eff */
[----:B------:R-:W3:Y:S01]  /*0450*/  LDG.E.U8 R19, desc[UR10][R18.64] ;  /* 0x0000000a12137981 */ /* 0x000ee2000c1e1100 */
[----:B--2---:R-:W-:Y:S01]  /*0460*/  FFMA R27, R23, R27, R22 ;  /* 0x0000001b171b7223 */ /* 0x004fe20000000016 */
[----:B------:R-:W-:-:S06]  /*0470*/  IMAD.WIDE.U32 R22, R2, 0x4, R14 ;  /* 0x0000000402167825 */ /* 0x000fcc00078e000e */
[----:B------:R0:W2:Y:S01]  /*0480*/  LDG.E R22, desc[UR10][R22.64] ;  /* 0x0000000a16167981 */ /* 0x0000a2000c1e1900 */
[----:B-1----:R-:W-:-:S04]  /*0490*/  VIMNMX R21, PT, PT, RZ, R13, !PT ;  /* 0x0000000dff157248 */ /* 0x002fc80007fe0100 */
[----:B------:R-:W-:Y:S02]  /*04a0*/  VIMNMX R21, PT, PT, R21, UR8, PT ;  /* 0x0000000815157c48 */ /* 0x000fe4000bfe0100 */
[----:B----4-:R-:W-:-:S03]  /*04b0*/  I2FP.F32.U32 R20, R20 ;  /* 0x0000001400147245 */ /* 0x010fc60000201000 */
[----:B------:R-:W-:Y:S02]  /*04c0*/  IMAD R21, R21, UR5, R28 ;  /* 0x0000000515157c24 */ /* 0x000fe4000f8e021c */
[----:B-----5:R-:W-:Y:S01]  /*04d0*/  FFMA R27, R24, R20, R27 ;  /* 0x00000014181b7223 */ /* 0x020fe2000000001b */
[----:B------:R-:W-:Y:S02]  /*04e0*/  VIADDMNMX R24, R13, 0x1, RZ, !PT ;  /* 0x000000010d187846 */ /* 0x000fe400078001ff */
[C---:B------:R-:W-:Y:S02]  /*04f0*/  IADD3 R20, P0, PT, R21.reuse, UR6, RZ ;  /* 0x0000000615147c10 */ /* 0x040fe4000ff1e0ff */
[----:B------:R-:W-:Y:S02]  /*0500*/  VIMNMX R25, PT, PT, R24, UR8, PT ;  /* 0x0000000818197c48 */ /* 0x000fe4000bfe0100 */
[----:B------:R-:W-:-:S03]  /*0510*/  LEA.HI.X.SX32 R21, R21, UR7, 0x1, P0 ;  /* 0x0000000715157c11 */ /* 0x000fc600080f0eff */
[----:B0-----:R-:W-:Y:S02]  /*0520*/  IMAD R23, R25, UR5, R28 ;  /* 0x0000000519177c24 */ /* 0x001fe4000f8e021c */
[----:B------:R-:W-:Y:S01]  /*0530*/  IMAD.WIDE.U32 R24, R10, 0x4, R14 ;  /* 0x000000040a187825 */ /* 0x000fe200078e000e */
[----:B------:R0:W4:Y:S02]  /*0540*/  LDG.E.U8 R20, desc[UR10][R20.64] ;  /* 0x0000000a14147981 */ /* 0x000124000c1e1100 */
[----:B------:R-:W-:-:S03]  /*0550*/  IADD3 R18, P0, PT, R23, UR6, RZ ;  /* 0x0000000617127c10 */ /* 0x000fc6000ff1e0ff */
[----:B------:R-:W5:Y:S01]  /*0560*/  LDG.E R24, desc[UR10][R24.64] ;  /* 0x0000000a18187981 */ /* 0x000f62000c1e1900 */
[----:B---3--:R-:W-:Y:S02]  /*0570*/  I2FP.F32.U32 R29, R19 ;  /* 0x00000013001d7245 */ /* 0x008fe40000201000 */
[----:B------:R-:W-:-:S05]  /*0580*/  LEA.HI.X.SX32 R19, R23, UR7, 0x1, P0 ;  /* 0x0000000717137c11 */ /* 0x000fca00080f0eff */
[----:B------:R-:W3:Y:S01]  /*0590*/  LDG.E.U8 R18, desc[UR10][R18.64] ;  /* 0x0000000a12127981 */ /* 0x000ee2000c1e1100 */
[----:B--2---:R-:W-:Y:S01]  /*05a0*/  FFMA R27, R22, R29, R27 ;  /* 0x0000001d161b7223 */ /* 0x004fe2000000001b */
[----:B------:R-:W-:-:S06]  /*05b0*/  IMAD.WIDE.U32 R22, R12, 0x4, R14 ;  /* 0x000000040c167825 */ /* 0x000fcc00078e000e */
[----:B------:R-:W2:Y:S01]  /*05c0*/  LDG.E R22, desc[UR10][R22.64] ;  /* 0x0000000a16167981 */ /* 0x000ea2000c1e1900 */
[----:B0-----:R-:W-:-:S04]  /*05d0*/  VIADDMNMX R21, R13, 0x2, RZ, !PT ;  /* 0x000000020d157846 */ /* 0x001fc800078001ff */
[----:B------:R-:W-:-:S05]  /*05e0*/  VIMNMX R21, PT, PT, R21, UR8, PT ;  /* 0x0000000815157c48 */ /* 0x000fca000bfe0100 */
[----:B------:R-:W-:Y:S01]  /*05f0*/  IMAD R21, R21, UR5, R28 ;  /* 0x0000000515157c24 */ /* 0x000fe2000f8e021c */
[----:B----4-:R-:W-:-:S05]  /*0600*/  I2FP.F32.U32 R20, R20 ;  /* 0x0000001400147245 */ /* 0x010fca0000201000 */
[----:B-----5:R-:W-:Y:S01]  /*0610*/  FFMA R27, R24, R20, R27 ;  /* 0x00000014181b7223 */ /* 0x020fe2000000001b */
[C---:B------:R-:W-:Y:S01]  /*0620*/  VIADDMNMX R20, R13.reuse, 0x3, RZ, !PT ;  /* 0x000000030d147846 */ /* 0x040fe200078001ff */
[----:B------:R-:W-:-:S03]  /*0630*/  VIADD R24, R13, 0x4 ;  /* 0x000000040d187836 */ /* 0x000fc60000000000 */
[----:B------:R-:W-:Y:S02]  /*0640*/  VIMNMX R25, PT, PT, R20, UR8, PT ;  /* 0x0000000814197c48 */ /* 0x000fe4000bfe0100 */
[----:B------:R-:W-:-:S03]  /*0650*/  VIMNMX R24, PT, PT, RZ, R24, !PT ;  /* 0x00000018ff187248 */ /* 0x000fc60007fe0100 */
[----:B------:R-:W-:Y:S01]  /*0660*/  IMAD R25, R25, UR5, R28 ;  /* 0x0000000519197c24 */ /* 0x000fe2000f8e021c */
[----:B---3--:R-:W-:Y:S02]  /*0670*/  I2FP.F32.U32 R20, R18 ;  /* 0x0000001200147245 */ /* 0x008fe40000201000 */
[----:B------:R-:W-:-:S04]  /*0680*/  IADD3 R18, P0, PT, R21, UR6, RZ ;  /* 0x0000000615127c10 */ /* 0x000fc8000ff1e0ff */
[----:B------:R-:W-:-:S05]  /*0690*/  LEA.HI.X.SX32 R19, R21, UR7, 0x1, P0 ;  /* 0x0000000715137c11 */ /* 0x000fca00080f0eff */
[----:B------:R0:W3:Y:S01]  /*06a0*/  LDG.E.U8 R29, desc[UR10][R18.64] ;  /* 0x0000000a121d7981 */ /* 0x0000e2000c1e1100 */
[----:B--2---:R-:W-:Y:S01]  /*06b0*/  FFMA R27, R22, R20, R27 ;  /* 0x00000014161b7223 */ /* 0x004fe2000000001b */
[----:B------:R-:W-:Y:S02]  /*06c0*/  IADD3 R20, P1, PT, R25, UR6, RZ ;  /* 0x0000000619147c10 */ /* 0x000fe4000ff3e0ff */
[----:B0-----:R-:W-:-:S05]  /*06d0*/  VIMNMX R19, PT, PT, R24, UR8, PT ;  /* 0x0000000818137c48 */ /* 0x001fca000bfe0100 */
[----:B------:R-:W-:Y:S01]  /*06e0*/  IMAD R28, R19, UR5, R28 ;  /* 0x00000005131c7c24 */ /* 0x000fe2000f8e021c */
[----:B------:R-:W-:Y:S01]  /*06f0*/  LEA.HI.X.SX32 R21, R25, UR7, 0x1, P1 ;  /* 0x0000000719157c11 */ /* 0x000fe200088f0eff */
[----:B------:R-:W-:-:S03]  /*0700*/  IMAD.WIDE.U32 R22, R9, 0x4, R14 ;  /* 0x0000000409167825 */ /* 0x000fc600078e000e */
[C---:B------:R-:W-:Y:S01]  /*0710*/  IADD3 R18, P0, PT, R28.reuse, UR6, RZ ;  /* 0x000000061c127c10 */ /* 0x040fe2000ff1e0ff */
[----:B------:R-:W-:Y:S01]  /*0720*/  IMAD.WIDE.U32 R24, R11, 0x4, R14 ;  /* 0x000000040b187825 */ /* 0x000fe200078e000e */
[----:B------:R-:W2:Y:S02]  /*0730*/  LDG.E.U8 R20, desc[UR10][R20.64] ;  /* 0x0000000a14147981 */ /* 0x000ea4000c1e1100 */
[----:B------:R-:W-:-:S03]  /*0740*/  LEA.HI.X.SX32 R19, R28, UR7, 0x1, P0 ;  /* 0x000000071c137c11 */ /* 0x000fc600080f0eff */
[----:B------:R-:W4:Y:S04]  /*0750*/  LDG.E R24, desc[UR10][R24.64] ;  /* 0x0000000a18187981 */ /* 0x000f28000c1e1900 */
[----:B------:R-:W5:Y:S04]  /*0760*/  LDG.E.U8 R18, desc[UR10][R18.64] ;  /* 0x0000000a12127981 */ /* 0x000f68000c1e1100 */
[----:B------:R0:W4:Y:S02]  /*0770*/  LDG.E R21, desc[UR10][R22.64] ;  /* 0x0000000a16157981 */ /* 0x000124000c1e1900 */
[----:B0-----:R-:W-:-:S06]  /*0780*/  IMAD.WIDE.U32 R22, R26, 0x4, R14 ;  /* 0x000000041a167825 */ /* 0x001fcc00078e000e */
[----:B------:R-:W5:Y:S01]  /*0790*/  LDG.E R22, desc[UR10][R22.64] ;  /* 0x0000000a16167981 */ /* 0x000f62000c1e1900 */
[----:B------:R-:W-:-:S04]  /*07a0*/  UIADD3 UR4, UPT, UPT, UR4, 0x8, URZ ;  /* 0x0000000804047890 */ /* 0x000fc8000fffe0ff */
[----:B------:R-:W-:Y:S01]  /*07b0*/  UISETP.NE.AND UP0, UPT, UR4, URZ, UPT ;  /* 0x000000ff0400728c */ /* 0x000fe2000bf05270 */
[C---:B------:R-:W-:Y:S02]  /*07c0*/  IMAD.IADD R8, R5.reuse, 0x1, R8 ;  /* 0x0000000105087824 */ /* 0x040fe400078e0208 */
[C---:B------:R-:W-:Y:S02]  /*07d0*/  IMAD.IADD R2, R5.reuse, 0x1, R2 ;  /* 0x0000000105027824 */ /* 0x040fe400078e0202 */
[C---:B------:R-:W-:Y:S02]  /*07e0*/  IMAD.IADD R10, R5.reuse, 0x1, R10 ;  /* 0x00000001050a7824 */ /* 0x040fe400078e020a */
[C---:B------:R-:W-:Y:S02]  /*07f0*/  IMAD.IADD R12, R5.reuse, 0x1, R12 ;  /* 0x00000001050c7824 */ /* 0x040fe400078e020c */
[C---:B------:R-:W-:Y:S02]  /*0800*/  IMAD.IADD R9, R5.reuse, 0x1, R9 ;  /* 0x0000000105097824 */ /* 0x040fe400078e0209 */
[----:B------:R-:W-:-:S02]  /*0810*/  IMAD.IADD R11, R5, 0x1, R11 ;  /* 0x00000001050b7824 */ /* 0x000fc400078e020b */
[----:B------:R-:W-:Y:S02]  /*0820*/  VIADD R13, R13, 0x8 ;  /* 0x000000080d0d7836 */ /* 0x000fe40000000000 */
[C---:B------:R-:W-:Y:S02]  /*0830*/  IMAD.IADD R26, R5.reuse, 0x1, R26 ;  /* 0x00000001051a7824 */ /* 0x040fe400078e021a */
[----:B------:R-:W-:Y:S01]  /*0840*/  IMAD.WIDE.U32 R16, R5, 0x4, R16 ;  /* 0x0000000405107825 */ /* 0x000fe200078e0010 */
[----:B---3--:R-:W-:Y:S02]  /*0850*/  I2FP.F32.U32 R28, R29 ;  /* 0x0000001d001c7245 */ /* 0x008fe40000201000 */
[----:B--2---:R-:W-:-:S03]  /*0860*/  I2FP.F32.U32 R20, R20 ;  /* 0x0000001400147245 */ /* 0x004fc60000201000 */
[----:B----4-:R-:W-:Y:S01]  /*0870*/  FFMA R21, R21, R28, R27 ;  /* 0x0000001c15157223 */ /* 0x010fe2000000001b */
[----:B-----5:R-:W-:-:S03]  /*0880*/  I2FP.F32.U32 R27, R18 ;  /* 0x00000012001b7245 */ /* 0x020fc60000201000 */
[----:B------:R-:W-:-:S04]  /*0890*/  FFMA R21, R24, R20, R21 ;  /* 0x0000001418157223 */ /* 0x000fc80000000015 */
[----:B------:R-:W-:Y:S01]  /*08a0*/  FFMA R22, R22, R27, R21 ;  /* 0x0000001b16167223 */ /* 0x000fe20000000015 */
[----:B------:R-:W-:Y:S06]  /*08b0*/  BRA.U UP0, `(.L_x_4) ;  /* 0xfffffff900887547 */ /* 0x000fec000b83ffff */
[----:B------:R-:W0:Y:S02]  /*08c0*/  LDCU UR4, c[0x0][0x3a0] ;  /* 0x00007400ff0477ac */ /* 0x000e240008000800 */
[----:B0-----:R-:W-:-:S12]  /*08d0*/  ULOP3.LUT UR4, UR4, 0x7ffffff8, URZ, 0xc0, !UPT ;  /* 0x7ffffff804047892 */ /* 0x001fd8000f8ec0ff */
.L_x_3:
[----:B------:R-:W0:Y:S01]  /*08e0*/  LDCU UR5, c[0x0][0x3a0] ;  /* 0x00007400ff0577ac */ /* 0x000e220008000800 */
[----:B------:R-:W1:Y:S01]  /*08f0*/  LDC R23, c[0x0][0x3a0] ;  /* 0x0000e800ff177b82 */ /* 0x000e620000000800 */
[----:B0-----:R-:W-:-:S04]  /*0900*/  ULOP3.LUT UR6, UR5, 0x7, URZ, 0xc0, !UPT ;  /* 0x0000000705067892 */ /* 0x001fc8000f8ec0ff */
[----:B------:R-:W-:-:S09]  /*0910*/  UISETP.NE.AND UP0, UPT, UR6, URZ, UPT ;  /* 0x000000ff0600728c */ /* 0x000fd2000bf05270 */
[----:B------:R-:W-:Y:S05]  /*0920*/  BRA.U !UP0, `(.L_x_5) ;  /* 0x0000000508987547 */ /* 0x000fea000b800000 */
[----:B------:R-:W-:Y:S01]  /*0930*/  ULOP3.LUT UR7, UR5, 0x3, URZ, 0xc0, !UPT ;  /* 0x0000000305077892 */ /* 0x000fe2000f8ec0ff */
[----:B------:R-:W-:Y:S01]  /*0940*/  VIADDMNMX R2, R7, R4, RZ, !PT ;  /* 0x0000000407027246 */ /* 0x000fe200078001ff */
[----:B------:R-:W-:Y:S02]  /*0950*/  UIADD3 UR5, UPT, UPT, UR6, -0x1, URZ ;  /* 0xffffffff06057890 */ /* 0x000fe4000fffe0ff */
[----:B------:R-:W-:Y:S01]  /*0960*/  UISETP.NE.AND UP1, UPT, UR7, URZ, UPT ;  /* 0x000000ff0700728c */ /* 0x000fe2000bf25270 */
[----:B------:R-:W-:Y:S01]  /*0970*/  VIMNMX R2, PT, PT, R2, UR9, PT ;  /* 0x0000000902027c48 */ /* 0x000fe2000bfe0100 */
[----:B------:R-:W-:-:S09]  /*0980*/  UISETP.GE.U32.AND UP0, UPT, UR5, 0x3, UPT ;  /* 0x000000030500788c */ /* 0x000fd2000bf06070 */
[----:B------:R-:W-:Y:S05]  /*0990*/  BRA.U !UP0, `(.L_x_6) ;  /* 0x0000000108c47547 */ /* 0x000fea000b800000 */
[----:B------:R-:W0:Y:S01]  /*09a0*/  LDCU UR5, c[0x0][0x394] ;  /* 0x00007280ff0577ac */ /* 0x000e220008000800 */
[----:B------:R-:W-:Y:S01]  /*09b0*/  VIADD R10, R6, UR4 ;  /* 0x00000004060a7c36 */ /* 0x000fe20008000000 */
[----:B------:R-:W2:Y:S01]  /*09c0*/  LDC.64 R8, c[0x0][0x398] ;  /* 0x0000e600ff087b82 */ /* 0x000ea20000000a00 */
[----:B------:R-:W3:Y:S03]  /*09d0*/  LDCU.64 UR14, c[0x0][0x380] ;  /* 0x00007000ff0e77ac */ /* 0x000ee60008000a00 */
[----:B------:R-:W-:Y:S02]  /*09e0*/  VIMNMX R11, PT, PT, RZ, R10, !PT ;  /* 0x0000000aff0b7248 */ /* 0x000fe40007fe0100 */
[----:B------:R-:W-:Y:S02]  /*09f0*/  VIADDMNMX R12, R10, 0x1, RZ, !PT ;  /* 0x000000010a0c7846 */ /* 0x000fe400078001ff */
[----:B------:R-:W-:-:S02]  /*0a00*/  VIMNMX R11, PT, PT, R11, UR8, PT ;  /* 0x000000080b0b7c48 */ /* 0x000fc4000bfe0100 */
[----:B------:R-:W-:Y:S02]  /*0a10*/  VIMNMX R13, PT, PT, R12, UR8, PT ;  /* 0x000000080c0d7c48 */ /* 0x000fe4000bfe0100 */
[C---:B------:R-:W-:Y:S02]  /*0a20*/  VIADDMNMX R12, R10.reuse, 0x2, RZ, !PT ;  /* 0x000000020a0c7846 */ /* 0x040fe400078001ff */
[----:B------:R-:W-:Y:S01]  /*0a30*/  VIADDMNMX R10, R10, 0x3, RZ, !PT ;  /* 0x000000030a0a7846 */ /* 0x000fe200078001ff */
[--C-:B0-----:R-:W-:Y:S01]  /*0a40*/  IMAD R11, R11, UR5, R2.reuse ;  /* 0x000000050b0b7c24 */ /* 0x101fe2000f8e0202 */
[----:B------:R-:W-:Y:S01]  /*0a50*/  VIMNMX R15, PT, PT, R12, UR8, PT ;  /* 0x000000080c0f7c48 */ /* 0x000fe2000bfe0100 */
[--C-:B------:R-:W-:Y:S01]  /*0a60*/  IMAD R13, R13, UR5, R2.reuse ;  /* 0x000000050d0d7c24 */ /* 0x100fe2000f8e0202 */
[----:B------:R-:W-:Y:S02]  /*0a70*/  VIMNMX R19, PT, PT, R10, UR8, PT ;  /* 0x000000080a137c48 */ /* 0x000fe4000bfe0100 */
[----:B---3--:R-:W-:Y:S01]  /*0a80*/  IADD3 R24, P0, PT, R11, UR14, RZ ;  /* 0x0000000e0b187c10 */ /* 0x008fe2000ff1e0ff */
[----:B------:R-:W-:Y:S01]  /*0a90*/  IMAD R17, R15, UR5, R2 ;  /* 0x000000050f117c24 */ /* 0x000fe2000f8e0202 */
[----:B------:R-:W-:-:S02]  /*0aa0*/  IADD3 R20, P1, PT, R13, UR14, RZ ;  /* 0x0000000e0d147c10 */ /* 0x000fc4000ff3e0ff */
[----:B------:R-:W-:Y:S01]  /*0ab0*/  LEA.HI.X.SX32 R25, R11, UR15, 0x1, P0 ;  /* 0x0000000f0b197c11 */ /* 0x000fe200080f0eff */
[----:B-1----:R-:W-:Y:S01]  /*0ac0*/  IMAD R11, R23, UR4, R4 ;  /* 0x00000004170b7c24 */ /* 0x002fe2000f8e0204 */
[----:B------:R-:W-:Y:S01]  /*0ad0*/  IADD3 R10, P0, PT, R17, UR14, RZ ;  /* 0x0000000e110a7c10 */ /* 0x000fe2000ff1e0ff */
[----:B------:R-:W-:Y:S01]  /*0ae0*/  IMAD R19, R19, UR5, R2 ;  /* 0x0000000513137c24 */ /* 0x000fe2000f8e0202 */
[----:B------:R-:W-:Y:S01]  /*0af0*/  LEA.HI.X.SX32 R21, R13, UR15, 0x1, P1 ;  /* 0x0000000f0d157c11 */ /* 0x000fe200088f0eff */
[C---:B------:R-:W-:Y:S01]  /*0b00*/  IMAD.IADD R16, R11.reuse, 0x1, R23 ;  /* 0x000000010b107824 */ /* 0x040fe200078e0217 */
[----:B------:R0:W3:Y:S01]  /*0b10*/  LDG.E.U8 R24, desc[UR10][R24.64] ;  /* 0x0000000a18187981 */ /* 0x0000e2000c1e1100 */
[----:B--2---:R-:W-:Y:S01]  /*0b20*/  IMAD.WIDE.U32 R14, R11, 0x4, R8 ;  /* 0x000000040b0e7825 */ /* 0x004fe200078e0008 */
[----:B------:R-:W-:Y:S02]  /*0b30*/  IADD3 R12, P1, PT, R19, UR14, RZ ;  /* 0x0000000e130c7c10 */ /* 0x000fe4000ff3e0ff */
[----:B------:R-:W-:Y:S01]  /*0b40*/  LEA.HI.X.SX32 R11, R17, UR15, 0x1, P0 ;  /* 0x0000000f110b7c11 */ /* 0x000fe200080f0eff */
[C---:B------:R-:W-:Y:S01]  /*0b50*/  IMAD.IADD R18, R16.reuse, 0x1, R23 ;  /* 0x0000000110127824 */ /* 0x040fe200078e0217 */
[----:B------:R-:W2:Y:S01]  /*0b60*/  LDG.E.U8 R20, desc[UR10][R20.64] ;  /* 0x0000000a14147981 */ /* 0x000ea2000c1e1100 */
[----:B------:R-:W-:Y:S01]  /*0b70*/  IMAD.WIDE.U32 R16, R16, 0x4, R8 ;  /* 0x0000000410107825 */ /* 0x000fe200078e0008 */
[----:B------:R-:W-:-:S02]  /*0b80*/  LEA.HI.X.SX32 R13, R19, UR15, 0x1, P1 ;  /* 0x0000000f130d7c11 */ /* 0x000fc400088f0eff */
[----:B------:R-:W4:Y:S01]  /*0b90*/  LDG.E R15, desc[UR10][R14.64] ;  /* 0x0000000a0e0f7981 */ /* 0x000f22000c1e1900 */
[C---:B0-----:R-:W-:Y:S02]  /*0ba0*/  IMAD.IADD R25, R18.reuse, 0x1, R23 ;  /* 0x0000000112197824 */ /* 0x041fe400078e0217 */
[--C-:B------:R-:W-:Y:S01]  /*0bb0*/  IMAD.WIDE.U32 R18, R18, 0x4, R8.reuse ;  /* 0x0000000412127825 */ /* 0x100fe200078e0008 */
[----:B------:R-:W5:Y:S04]  /*0bc0*/  LDG.E.U8 R10, desc[UR10][R10.64] ;  /* 0x0000000a0a0a7981 */ /* 0x000f68000c1e1100 */
[----:B------:R-:W5:Y:S01]  /*0bd0*/  LDG.E R16, desc[UR10][R16.64] ;  /* 0x0000000a10107981 */ /* 0x000f62000c1e1900 */
[----:B------:R-:W-:-:S03]  /*0be0*/  IMAD.WIDE.U32 R8, R25, 0x4, R8 ;  /* 0x0000000419087825 */ /* 0x000fc600078e0008 */
[----:B------:R-:W5:Y:S04]  /*0bf0*/  LDG.E.U8 R12, desc[UR10][R12.64] ;  /* 0x0000000a0c0c7981 */ /* 0x000f68000c1e1100 */
[----:B------:R-:W5:Y:S04]  /*0c00*/  LDG.E R18, desc[UR10][R18.64] ;  /* 0x0000000a12127981 */ /* 0x000f68000c1e1900 */
[----:B------:R-:W5:Y:S01]  /*0c10*/  LDG.E R9, desc[UR10][R8.64] ;  /* 0x0000000a08097981 */ /* 0x000f62000c1e1900 */
[----:B------:R-:W-:Y:S01]  /*0c20*/  UIADD3 UR4, UPT, UPT, UR4, 0x4, URZ ;  /* 0x0000000404047890 */ /* 0x000fe2000fffe0ff */
[----:B---3--:R-:W-:-:S02]  /*0c30*/  I2FP.F32.U32 R24, R24 ;  /* 0x0000001800187245 */ /* 0x008fc40000201000 */
[----:B--2---:R-:W-:-:S03]  /*0c40*/  I2FP.F32.U32 R20, R20 ;  /* 0x0000001400147245 */ /* 0x004fc60000201000 */
[----:B----4-:R-:W-:Y:S01]  /*0c50*/  FFMA R15, R15, R24, R22 ;  /* 0x000000180f0f7223 */ /* 0x010fe20000000016 */
[----:B-----5:R-:W-:-:S03]  /*0c60*/  I2FP.F32.U32 R10, R10 ;  /* 0x0000000a000a7245 */ /* 0x020fc60000201000 */
[----:B------:R-:W-:Y:S01]  /*0c70*/  FFMA R15, R16, R20, R15 ;  /* 0x00000014100f7223 */ /* 0x000fe2000000000f */
[----:B------:R-:W-:-:S03]  /*0c80*/  I2FP.F32.U32 R22, R12 ;  /* 0x0000000c00167245 */ /* 0x000fc60000201000 */
[----:B------:R-:W-:-:S04]  /*0c90*/  FFMA R10, R18, R10, R15 ;  /* 0x0000000a120a7223 */ /* 0x000fc8000000000f */
[----:B------:R-:W-:-:S07]  /*0ca0*/  FFMA R22, R9, R22, R10 ;  /* 0x0000001609167223 */ /* 0x000fce000000000a */
.L_x_6:
[----:B------:R-:W-:Y:S05]  /*0cb0*/  BRA.U !UP1, `(.L_x_5) ;  /* 0x0000000109b47547 */ /* 0x000fea000b800000 */
[----:B------:R-:W-:Y:S01]  /*0cc0*/  UISETP.NE.AND UP0, UPT, UR7, 0x1, UPT ;  /* 0x000000010700788c */ /* 0x000fe2000bf05270 */
[----:B-1----:R-:W-:-:S08]  /*0cd0*/  LOP3.LUT P0, RZ, R23, 0x1, RZ, 0xc0, !PT ;  /* 0x0000000117ff7812 */ /* 0x002fd0000780c0ff */
[----:B------:R-:W-:Y:S05]  /*0ce0*/  BRA.U !UP0, `(.L_x_7) ;  /* 0x00000001086c7547 */ /* 0x000fea000b800000 */
[----:B------:R-:W0:Y:S01]  /*0cf0*/  LDCU UR5, c[0x0][0x394] ;  /* 0x00007280ff0577ac */ /* 0x000e220008000800 */
[----:B------:R-:W-:Y:S01]  /*0d00*/  VIADD R10, R6, UR4 ;  /* 0x00000004060a7c36 */ /* 0x000fe20008000000 */
[----:B------:R-:W1:Y:S01]  /*0d10*/  LDC.64 R8, c[0x0][0x398] ;  /* 0x0000e600ff087b82 */ /* 0x000e620000000a00 */
[----:B------:R-:W-:Y:S01]  /*0d20*/  IMAD R12, R23, UR4, R4 ;  /* 0x00000004170c7c24 */ /* 0x000fe2000f8e0204 */
[----:B------:R-:W2:Y:S02]  /*0d30*/  LDCU.64 UR6, c[0x0][0x380] ;  /* 0x00007000ff0677ac */ /* 0x000ea40008000a00 */
[----:B------:R-:W-:Y:S02]  /*0d40*/  VIMNMX R11, PT, PT, RZ, R10, !PT ;  /* 0x0000000aff0b7248 */ /* 0x000fe40007fe0100 */
[----:B------:R-:W-:Y:S02]  /*0d50*/  VIADDMNMX R10, R10, 0x1, RZ, !PT ;  /* 0x000000010a0a7846 */ /* 0x000fe400078001ff */
[----:B------:R-:W-:-:S02]  /*0d60*/  VIMNMX R11, PT, PT, R11, UR8, PT ;  /* 0x000000080b0b7c48 */ /* 0x000fc4000bfe0100 */
[----:B------:R-:W-:-:S03]  /*0d70*/  VIMNMX R13, PT, PT, R10, UR8, PT ;  /* 0x000000080a0d7c48 */ /* 0x000fc6000bfe0100 */
[--C-:B0-----:R-:W-:Y:S02]  /*0d80*/  IMAD R11, R11, UR5, R2.reuse ;  /* 0x000000050b0b7c24 */ /* 0x101fe4000f8e0202 */
[----:B------:R-:W-:-:S03]  /*0d90*/  IMAD R13, R13, UR5, R2 ;  /* 0x000000050d0d7c24 */ /* 0x000fc6000f8e0202 */
[----:B--2---:R-:W-:Y:S02]  /*0da0*/  IADD3 R14, P1, PT, R11, UR6, RZ ;  /* 0x000000060b0e7c10 */ /* 0x004fe4000ff3e0ff */
[----:B------:R-:W-:Y:S02]  /*0db0*/  IADD3 R10, P2, PT, R13, UR6, RZ ;  /* 0x000000060d0a7c10 */ /* 0x000fe4000ff5e0ff */
[----:B------:R-:W-:Y:S01]  /*0dc0*/  LEA.HI.X.SX32 R15, R11, UR7, 0x1, P1 ;  /* 0x000000070b0f7c11 */ /* 0x000fe200088f0eff */
[C---:B------:R-:W-:Y:S01]  /*0dd0*/  IMAD.IADD R17, R12.reuse, 0x1, R23 ;  /* 0x000000010c117824 */ /* 0x040fe200078e0217 */
[----:B------:R-:W-:Y:S01]  /*0de0*/  LEA.HI.X.SX32 R11, R13, UR7, 0x1, P2 ;  /* 0x000000070d0b7c11 */ /* 0x000fe200090f0eff */
[--C-:B-1----:R-:W-:Y:S02]  /*0df0*/  IMAD.WIDE.U32 R12, R12, 0x4, R8.reuse ;  /* 0x000000040c0c7825 */ /* 0x102fe400078e0008 */
[----:B------:R-:W2:Y:S02]  /*0e00*/  LDG.E.U8 R14, desc[UR10][R14.64] ;  /* 0x0000000a0e0e7981 */ /* 0x000ea4000c1e1100 */
[----:B------:R-:W-:-:S02]  /*0e10*/  IMAD.WIDE.U32 R8, R17, 0x4, R8 ;  /* 0x0000000411087825 */ /* 0x000fc400078e0008 */
[----:B------:R-:W3:Y:S04]  /*0e20*/  LDG.E.U8 R10, desc[UR10][R10.64] ;  /* 0x0000000a0a0a7981 */ /* 0x000ee8000c1e1100 */
[----:B------:R-:W4:Y:S04]  /*0e30*/  LDG.E R13, desc[UR10][R12.64] ;  /* 0x0000000a0c0d7981 */ /* 0x000f28000c1e1900 */
[----:B------:R-:W5:Y:S01]  /*0e40*/  LDG.E R9, desc[UR10][R8.64] ;  /* 0x0000000a08097981 */ /* 0x000f62000c1e1900 */
[----:B------:R-:W-:Y:S01]  /*0e50*/  UIADD3 UR4, UPT, UPT, UR4, 0x2, URZ ;  /* 0x0000000204047890 */ /* 0x000fe2000fffe0ff */
[----:B--2---:R-:W-:-:S02]  /*0e60*/  I2FP.F32.U32 R16, R14 ;  /* 0x0000000e00107245 */ /* 0x004fc40000201000 */
[----:B---3--:R-:W-:-:S03]  /*0e70*/  I2FP.F32.U32 R17, R10 ;  /* 0x0000000a00117245 */ /* 0x008fc60000201000 */
[----:B----4-:R-:W-:-:S04]  /*0e80*/  FFMA R16, R13, R16, R22 ;  /* 0x000000100d107223 */ /* 0x010fc80000000016 */
[----:B-----5:R-:W-:-:S07]  /*0e90*/  FFMA R22, R9, R17, R16 ;  /* 0x0000001109167223 */ /* 0x020fce0000000010 */
.L_x_7:
[----:B------:R-:W-:Y:S05]  /*0ea0*/  @!P0 BRA `(.L_x_5) ;  /* 0x0000000000388947 */ /* 0x000fea0003800000 */
[----:B------:R-:W0:Y:S01]  /*0eb0*/  LDCU UR5, c[0x0][0x394] ;  /* 0x00007280ff0577ac */ /* 0x000e220008000800 */
[----:B------:R-:W1:Y:S01]  /*0ec0*/  LDC.64 R8, c[0x0][0x398] ;  /* 0x0000e600ff087b82 */ /* 0x000e620000000a00 */
[----:B------:R-:W-:Y:S01]  /*0ed0*/  VIADDMNMX R10, R6, UR4, RZ, !PT ;  /* 0x00000004060a7c46 */ /* 0x000fe2000f8001ff */
[----:B------:R-:W-:Y:S01]  /*0ee0*/  IMAD R13, R23, UR4, R4 ;  /* 0x00000004170d7c24 */ /* 0x000fe2000f8e0204 */
[----:B------:R-:W2:Y:S02]  /*0ef0*/  LDCU.64 UR6, c[0x0][0x380] ;  /* 0x00007000ff0677ac */ /* 0x000ea40008000a00 */
[----:B------:R-:W-:-:S05]  /*0f00*/  VIMNMX R11, PT, PT, R10, UR8, PT ;  /* 0x000000080a0b7c48 */ /* 0x000fca000bfe0100 */
[----:B0-----:R-:W-:-:S05]  /*0f10*/  IMAD R11, R11, UR5, R2 ;  /* 0x000000050b0b7c24 */ /* 0x001fca000f8e0202 */
[----:B--2---:R-:W-:Y:S01]  /*0f20*/  IADD3 R10, P0, PT, R11, UR6, RZ ;  /* 0x000000060b0a7c10 */ /* 0x004fe2000ff1e0ff */
[----:B-1----:R-:W-:-:S03]  /*0f30*/  IMAD.WIDE.U32 R8, R13, 0x4, R8 ;  /* 0x000000040d087825 */ /* 0x002fc600078e0008 */
[----:B------:R-:W-:-:S03]  /*0f40*/  LEA.HI.X.SX32 R11, R11, UR7, 0x1, P0 ;  /* 0x000000070b0b7c11 */ /* 0x000fc600080f0eff */
[----:B------:R-:W2:Y:S04]  /*0f50*/  LDG.E R9, desc[UR10][R8.64] ;  /* 0x0000000a08097981 */ /* 0x000ea8000c1e1900 */
[----:B------:R-:W3:Y:S02]  /*0f60*/  LDG.E.U8 R10, desc[UR10][R10.64] ;  /* 0x0000000a0a0a7981 */ /* 0x000ee4000c1e1100 */
[----:B---3--:R-:W-:-:S05]  /*0f70*/  I2FP.F32.U32 R2, R10 ;  /* 0x0000000a00027245 */ /* 0x008fca0000201000 */
[----:B--2---:R-:W-:-:S07]  /*0f80*/  FFMA R22, R9, R2, R22 ;  /* 0x0000000209167223 */ /* 0x004fce0000000016 */
.L_x_5:
[----:B------:R-:W-:-:S05]  /*0f90*/  VIADD R4, R4, 0x1 ;  /* 0x0000000104047836 */ /* 0x000fca0000000000 */
[----:B-1----:R-:W-:-:S13]  /*0fa0*/  ISETP.NE.AND P0, PT, R4, R23, PT ;  /* 0x000000170400720c */ /* 0x002fda0003f05270 */
[----:B------:R-:W-:Y:S05]  /*0fb0*/  @P0 BRA `(.L_x_8) ;  /* 0xfffffff0007c0947 */ /* 0x000fea000383ffff */
.L_x_2:
[----:B------:R-:W0:Y:S01]  /*0fc0*/  LDCU UR6, c[0x0][0x394] ;  /* 0x00007280ff0677ac */ /* 0x000e220008000800 */
[----:B------:R-:W1:Y:S01]  /*0fd0*/  F2I.U32.TRUNC.NTZ R5, R22 ;  /* 0x0000001600057305 */ /* 0x000e62000020f000 */
[----:B------:R-:W2:Y:S01]  /*0fe0*/  LDCU.64 UR4, c[0x0][0x388] ;  /* 0x00007100ff0477ac */ /* 0x000ea20008000a00 */
[----:B0-----:R-:W-:-:S05]  /*0ff0*/  IMAD R0, R0, UR6, R3 ;  /* 0x0000000600007c24 */ /* 0x001fca000f8e0203 */
[----:B--2---:R-:W-:-:S04]  /*1000*/  IADD3 R2, P0, PT, R0, UR4, RZ ;  /* 0x0000000400027c10 */ /* 0x004fc8000ff1e0ff */
[----:B------:R-:W-:-:S05]  /*1010*/  LEA.HI.X.SX32 R3, R0, UR5, 0x1, P0 ;  /* 0x0000000500037c11 */ /* 0x000fca00080f0eff */
[----:B-1----:R-:W-:Y:S01]  /*1020*/  STG.E.U8 desc[UR10][R2.64], R5 ;  /* 0x0000000502007986 */ /* 0x002fe2000c10110a */
[----:B------:R-:W-:Y:S05]  /*1030*/  EXIT ;  /* 0x000000000000794d */ /* 0x000fea0003800000 */
.L_x_9:
        /* <DEDUP_REMOVED lines=12> */
.L_x_12:


//--------------------- .nv.shared.reserved.0     --------------------------
	.section	.nv.shared.reserved.0,"aw",@nobits
	.weak		__nv_reservedSMEM_offset_0_alias
	.size		__nv_reservedSMEM_offset_0_alias, 0, 64
	.other		__nv_reservedSMEM_offset_0_alias,@"STO_CUDA_RESERVED_SHARED STV_DEFAULT"
__nv_reservedSMEM_offset_0_alias:
	.zero		0
	.zero		64


//--------------------- .nv.constant0._Z17recombineChannelsPKhS0_S0_P6uchar4ii --------------------------
	.section	.nv.constant0._Z17recombineChannelsPKhS0_S0_P6uchar4ii,"a",@progbits
	.sectionflags	@""
	.align	4
.nv.constant0._Z17recombineChannelsPKhS0_S0_P6uchar4ii:
	.zero		936


//--------------------- .nv.constant0._Z16separateChannelsPK6uchar4iiPhS2_S2_ --------------------------
	.section	.nv.constant0._Z16separateChannelsPK6uchar4iiPhS2_S2_,"a",@progbits
	.sectionflags	@""
	.align	4
.nv.constant0._Z16separateChannelsPK6uchar4iiPhS2_S2_:
	.zero		936


//--------------------- .nv.constant0._Z10box_filterPKhPhiiPKfi --------------------------
	.section	.nv.constant0._Z10box_filterPKhPhiiPKfi,"a",@progbits
	.sectionflags	@""
	.align	4
.nv.constant0._Z10box_filterPKhPhiiPKfi:
	.zero		932


//--------------------- SYMBOLS --------------------------

	.type		.nv.reservedSmem.offset0,@object
	.size		.nv.reservedSmem.offset0,0x4
